//
// Generated by NVIDIA NVVM Compiler
//
// Compiler Build ID: CL-36424714
// Cuda compilation tools, release 13.0, V13.0.88
// Based on NVVM 20.0.0
//

.version 9.0
.target sm_100
.address_size 64

	// .globl	_Z34compute_scaling_factor_cuda_kernelPfPKff

.visible .entry _Z34compute_scaling_factor_cuda_kernelPfPKff(
	.param .u64 .ptr .align 1 _Z34compute_scaling_factor_cuda_kernelPfPKff_param_0,
	.param .u64 .ptr .align 1 _Z34compute_scaling_factor_cuda_kernelPfPKff_param_1,
	.param .f32 _Z34compute_scaling_factor_cuda_kernelPfPKff_param_2
)
{
	.reg .b32 	%r<2>;
	.reg .b32 	%f<4>;
	.reg .b64 	%rd<8>;
	.reg .b64 	%fd<6>;

	ld.param.u64 	%rd1, [_Z34compute_scaling_factor_cuda_kernelPfPKff_param_0];
	ld.param.u64 	%rd2, [_Z34compute_scaling_factor_cuda_kernelPfPKff_param_1];
	ld.param.f32 	%f1, [_Z34compute_scaling_factor_cuda_kernelPfPKff_param_2];
	cvta.to.global.u64 	%rd3, %rd1;
	cvta.to.global.u64 	%rd4, %rd2;
	cvt.f64.f32 	%fd1, %f1;
	mov.u32 	%r1, %tid.x;
	mul.wide.u32 	%rd5, %r1, 4;
	add.s64 	%rd6, %rd4, %rd5;
	ld.global.f32 	%f2, [%rd6];
	cvt.f64.f32 	%fd2, %f2;
	add.f64 	%fd3, %fd2, 0d3EB0C6F7A0B5ED8D;
	div.rn.f64 	%fd4, %fd1, %fd3;
	min.f64 	%fd5, %fd4, 0d3FF0000000000000;
	cvt.rn.f32.f64 	%f3, %fd5;
	add.s64 	%rd7, %rd3, %rd5;
	st.global.f32 	[%rd7], %f3;
	ret;

}
	// .globl	_Z35compute_scaling_factor2_cuda_kernelPfPKfS1_f
.visible .entry _Z35compute_scaling_factor2_cuda_kernelPfPKfS1_f(
	.param .u64 .ptr .align 1 _Z35compute_scaling_factor2_cuda_kernelPfPKfS1_f_param_0,
	.param .u64 .ptr .align 1 _Z35compute_scaling_factor2_cuda_kernelPfPKfS1_f_param_1,
	.param .u64 .ptr .align 1 _Z35compute_scaling_factor2_cuda_kernelPfPKfS1_f_param_2,
	.param .f32 _Z35compute_scaling_factor2_cuda_kernelPfPKfS1_f_param_3
)
{
	.reg .pred 	%p<19>;
	.reg .b32 	%r<23>;
	.reg .b32 	%f<133>;
	.reg .b64 	%rd<7>;
	.reg .b64 	%fd<6>;

	ld.param.u64 	%rd1, [_Z35compute_scaling_factor2_cuda_kernelPfPKfS1_f_param_0];
	ld.param.u64 	%rd3, [_Z35compute_scaling_factor2_cuda_kernelPfPKfS1_f_param_1];
	ld.param.u64 	%rd2, [_Z35compute_scaling_factor2_cuda_kernelPfPKfS1_f_param_2];
	ld.param.f32 	%f13, [_Z35compute_scaling_factor2_cuda_kernelPfPKfS1_f_param_3];
	cvta.to.global.u64 	%rd4, %rd3;
	ld.global.f32 	%f1, [%rd4];
	abs.f32 	%f2, %f1;
	setp.eq.f32 	%p1, %f1, 0f3F800000;
	mov.f32 	%f131, 0f3F800000;
	@%p1 bra 	$L__BB1_5;
	setp.num.f32 	%p2, %f2, %f2;
	@%p2 bra 	$L__BB1_3;
	mov.f32 	%f70, 0f40000000;
	add.rn.f32 	%f131, %f1, %f70;
	bra.uni 	$L__BB1_5;
$L__BB1_3:
	setp.lt.f32 	%p3, %f2, 0f00800000;
	mul.f32 	%f15, %f2, 0f4B800000;
	selp.f32 	%f16, %f15, %f2, %p3;
	mov.b32 	%r1, %f16;
	add.s32 	%r2, %r1, -1060439283;
	and.b32  	%r3, %r2, -8388608;
	sub.s32 	%r4, %r1, %r3;
	mov.b32 	%f17, %r4;
	cvt.rn.f32.s32 	%f18, %r3;
	selp.f32 	%f19, 0fC1C00000, 0f00000000, %p3;
	fma.rn.f32 	%f20, %f18, 0f34000000, %f19;
	add.f32 	%f21, %f17, 0fBF800000;
	add.f32 	%f22, %f17, 0f3F800000;
	rcp.approx.ftz.f32 	%f23, %f22;
	add.f32 	%f24, %f21, %f21;
	mul.f32 	%f25, %f24, %f23;
	mul.f32 	%f26, %f25, %f25;
	neg.f32 	%f27, %f25;
	sub.f32 	%f28, %f21, %f25;
	add.f32 	%f29, %f28, %f28;
	fma.rn.f32 	%f30, %f27, %f21, %f29;
	mul.rn.f32 	%f31, %f23, %f30;
	fma.rn.f32 	%f32, %f26, 0f3A2C32E4, 0f3B52E7DB;
	fma.rn.f32 	%f33, %f32, %f26, 0f3C93BB73;
	fma.rn.f32 	%f34, %f33, %f26, 0f3DF6384F;
	mul.rn.f32 	%f35, %f34, %f26;
	fma.rn.f32 	%f36, %f25, 0f3FB8AA3B, %f20;
	mul.f32 	%f37, %f35, 0f40400000;
	sub.f32 	%f38, %f20, %f36;
	fma.rn.f32 	%f39, %f25, 0f3FB8AA3B, %f38;
	fma.rn.f32 	%f40, %f31, 0f3FB8AA3B, %f39;
	fma.rn.f32 	%f41, %f25, 0f32A55E34, %f40;
	fma.rn.f32 	%f42, %f37, %f31, %f41;
	fma.rn.f32 	%f43, %f35, %f25, %f42;
	add.rn.f32 	%f44, %f36, %f43;
	mov.f32 	%f45, 0f40000000;
	mul.rn.f32 	%f46, %f44, %f45;
	cvt.rni.f32.f32 	%f47, %f46;
	sub.f32 	%f48, %f46, %f47;
	neg.f32 	%f49, %f46;
	fma.rn.f32 	%f50, %f44, 0f40000000, %f49;
	neg.f32 	%f51, %f36;
	add.rn.f32 	%f52, %f44, %f51;
	neg.f32 	%f53, %f52;
	add.rn.f32 	%f54, %f43, %f53;
	fma.rn.f32 	%f55, %f54, 0f40000000, %f50;
	add.f32 	%f56, %f48, %f55;
	setp.gt.f32 	%p4, %f47, 0f00000000;
	selp.b32 	%r5, 0, -2097152000, %p4;
	setp.neu.f32 	%p5, %f1, 0f00000000;
	setp.neu.f32 	%p6, %f2, 0f7F800000;
	setp.lt.f32 	%p7, %f46, 0f00000000;
	selp.f32 	%f57, 0f00000000, 0f7F800000, %p7;
	abs.f32 	%f58, %f46;
	setp.gt.f32 	%p8, %f58, 0f43180000;
	cvt.rzi.s32.f32 	%r6, %f47;
	shl.b32 	%r7, %r6, 23;
	sub.s32 	%r8, %r7, %r5;
	mov.b32 	%f59, %r8;
	add.s32 	%r9, %r5, 2130706432;
	mov.b32 	%f60, %r9;
	fma.rn.f32 	%f61, %f56, 0f391FCB8E, 0f3AAF85ED;
	fma.rn.f32 	%f62, %f61, %f56, 0f3C1D9856;
	fma.rn.f32 	%f63, %f62, %f56, 0f3D6357BB;
	fma.rn.f32 	%f64, %f63, %f56, 0f3E75FDEC;
	fma.rn.f32 	%f65, %f64, %f56, 0f3F317218;
	fma.rn.f32 	%f66, %f65, %f56, 0f3F800000;
	mul.f32 	%f67, %f66, %f60;
	mul.f32 	%f68, %f67, %f59;
	selp.f32 	%f131, %f57, %f68, %p8;
	and.pred  	%p9, %p5, %p6;
	@%p9 bra 	$L__BB1_5;
	add.f32 	%f69, %f1, %f1;
	mov.b32 	%r10, %f69;
	and.b32  	%r11, %r10, 2147483647;
	mov.b32 	%f131, %r11;
$L__BB1_5:
	cvta.to.global.u64 	%rd5, %rd2;
	ld.global.f32 	%f7, [%rd5];
	abs.f32 	%f8, %f7;
	setp.eq.f32 	%p10, %f7, 0f3F800000;
	mov.f32 	%f132, 0f3F800000;
	@%p10 bra 	$L__BB1_10;
	setp.num.f32 	%p11, %f8, %f8;
	@%p11 bra 	$L__BB1_8;
	mov.f32 	%f127, 0f40000000;
	add.rn.f32 	%f132, %f7, %f127;
	bra.uni 	$L__BB1_10;
$L__BB1_8:
	setp.lt.f32 	%p12, %f8, 0f00800000;
	mul.f32 	%f72, %f8, 0f4B800000;
	selp.f32 	%f73, %f72, %f8, %p12;
	mov.b32 	%r12, %f73;
	add.s32 	%r13, %r12, -1060439283;
	and.b32  	%r14, %r13, -8388608;
	sub.s32 	%r15, %r12, %r14;
	mov.b32 	%f74, %r15;
	cvt.rn.f32.s32 	%f75, %r14;
	selp.f32 	%f76, 0fC1C00000, 0f00000000, %p12;
	fma.rn.f32 	%f77, %f75, 0f34000000, %f76;
	add.f32 	%f78, %f74, 0fBF800000;
	add.f32 	%f79, %f74, 0f3F800000;
	rcp.approx.ftz.f32 	%f80, %f79;
	add.f32 	%f81, %f78, %f78;
	mul.f32 	%f82, %f81, %f80;
	mul.f32 	%f83, %f82, %f82;
	neg.f32 	%f84, %f82;
	sub.f32 	%f85, %f78, %f82;
	add.f32 	%f86, %f85, %f85;
	fma.rn.f32 	%f87, %f84, %f78, %f86;
	mul.rn.f32 	%f88, %f80, %f87;
	fma.rn.f32 	%f89, %f83, 0f3A2C32E4, 0f3B52E7DB;
	fma.rn.f32 	%f90, %f89, %f83, 0f3C93BB73;
	fma.rn.f32 	%f91, %f90, %f83, 0f3DF6384F;
	mul.rn.f32 	%f92, %f91, %f83;
	fma.rn.f32 	%f93, %f82, 0f3FB8AA3B, %f77;
	mul.f32 	%f94, %f92, 0f40400000;
	sub.f32 	%f95, %f77, %f93;
	fma.rn.f32 	%f96, %f82, 0f3FB8AA3B, %f95;
	fma.rn.f32 	%f97, %f88, 0f3FB8AA3B, %f96;
	fma.rn.f32 	%f98, %f82, 0f32A55E34, %f97;
	fma.rn.f32 	%f99, %f94, %f88, %f98;
	fma.rn.f32 	%f100, %f92, %f82, %f99;
	add.rn.f32 	%f101, %f93, %f100;
	mov.f32 	%f102, 0f40000000;
	mul.rn.f32 	%f103, %f101, %f102;
	cvt.rni.f32.f32 	%f104, %f103;
	sub.f32 	%f105, %f103, %f104;
	neg.f32 	%f106, %f103;
	fma.rn.f32 	%f107, %f101, 0f40000000, %f106;
	neg.f32 	%f108, %f93;
	add.rn.f32 	%f109, %f101, %f108;
	neg.f32 	%f110, %f109;
	add.rn.f32 	%f111, %f100, %f110;
	fma.rn.f32 	%f112, %f111, 0f40000000, %f107;
	add.f32 	%f113, %f105, %f112;
	setp.gt.f32 	%p13, %f104, 0f00000000;
	selp.b32 	%r16, 0, -2097152000, %p13;
	setp.neu.f32 	%p14, %f7, 0f00000000;
	setp.neu.f32 	%p15, %f8, 0f7F800000;
	setp.lt.f32 	%p16, %f103, 0f00000000;
	selp.f32 	%f114, 0f00000000, 0f7F800000, %p16;
	abs.f32 	%f115, %f103;
	setp.gt.f32 	%p17, %f115, 0f43180000;
	cvt.rzi.s32.f32 	%r17, %f104;
	shl.b32 	%r18, %r17, 23;
	sub.s32 	%r19, %r18, %r16;
	mov.b32 	%f116, %r19;
	add.s32 	%r20, %r16, 2130706432;
	mov.b32 	%f117, %r20;
	fma.rn.f32 	%f118, %f113, 0f391FCB8E, 0f3AAF85ED;
	fma.rn.f32 	%f119, %f118, %f113, 0f3C1D9856;
	fma.rn.f32 	%f120, %f119, %f113, 0f3D6357BB;
	fma.rn.f32 	%f121, %f120, %f113, 0f3E75FDEC;
	fma.rn.f32 	%f122, %f121, %f113, 0f3F317218;
	fma.rn.f32 	%f123, %f122, %f113, 0f3F800000;
	mul.f32 	%f124, %f123, %f117;
	mul.f32 	%f125, %f124, %f116;
	selp.f32 	%f132, %f114, %f125, %p17;
	and.pred  	%p18, %p14, %p15;
	@%p18 bra 	$L__BB1_10;
	add.f32 	%f126, %f7, %f7;
	mov.b32 	%r21, %f126;
	and.b32  	%r22, %r21, 2147483647;
	mov.b32 	%f132, %r22;
$L__BB1_10:
	cvt.f64.f32 	%fd1, %f13;
	cvta.to.global.u64 	%rd6, %rd1;
	add.f32 	%f128, %f131, %f132;
	sqrt.rn.f32 	%f129, %f128;
	cvt.f64.f32 	%fd2, %f129;
	add.f64 	%fd3, %fd2, 0d3EB0C6F7A0B5ED8D;
	div.rn.f64 	%fd4, %fd1, %fd3;
	min.f64 	%fd5, %fd4, 0d3FF0000000000000;
	cvt.rn.f32.f64 	%f130, %fd5;
	st.global.f32 	[%rd6], %f130;
	ret;

}


// ===== COMPILED SASS (sm_100) =====

	.target	sm_100

	.elftype	@"ET_EXEC"


//--------------------- .note.nv.tkinfo           --------------------------
	.section	.note.nv.tkinfo,"",@"SHT_NOTE"
	.sectionflags	@"SHF_NOTE_NV_TKINFO"
	.tkinfo
        /*0018*/ 	.word	0x00000002
        /*0030*/ 	.string	""
        /*0030*/ 	.string	"ptxas"
        /*0030*/ 	.string	"Cuda compilation tools, release 13.0, V13.0.88"
        /*0030*/ 	.string	"Build cuda_13.0.r13.0/compiler.36424714_0"
        /*0030*/ 	.string	"-arch sm_100 -m 64 "



//--------------------- .note.nv.cuinfo           --------------------------
	.section	.note.nv.cuinfo,"",@"SHT_NOTE"
	.sectionflags	@"SHF_NOTE_NV_CUINFO"
        /*0018*/ 	.short	0x0002
        /*001a*/ 	.short	0x0064
        /*001c*/ 	.short	0x0082
	.zero		2


//--------------------- .nv.info                  --------------------------
	.section	.nv.info,"",@"SHT_CUDA_INFO"
	.align	4


	//----- nvinfo : EIATTR_REGCOUNT
	.align		4
        /*0000*/ 	.byte	0x04, 0x2f
        /*0002*/ 	.short	(.L_1 - .L_0)
	.align		4
.L_0:
        /*0004*/ 	.word	index@(_Z34compute_scaling_factor_cuda_kernelPfPKff)
        /*0008*/ 	.word	0x00000019


	//----- nvinfo : EIATTR_FRAME_SIZE
	.align		4
.L_1:
        /*000c*/ 	.byte	0x04, 0x11
        /*000e*/ 	.short	(.L_3 - .L_2)
	.align		4
.L_2:
        /*0010*/ 	.word	index@($__internal_2_$__cuda_sm20_div_rn_f64_full)
        /*0014*/ 	.word	0x00000000


	//----- nvinfo : EIATTR_FRAME_SIZE
	.align		4
.L_3:
        /*0018*/ 	.byte	0x04, 0x11
        /*001a*/ 	.short	(.L_5 - .L_4)
	.align		4
.L_4:
        /*001c*/ 	.word	index@(_Z34compute_scaling_factor_cuda_kernelPfPKff)
        /*0020*/ 	.word	0x00000000


	//----- nvinfo : EIATTR_REGCOUNT
	.align		4
.L_5:
        /*0024*/ 	.byte	0x04, 0x2f
        /*0026*/ 	.short	(.L_7 - .L_6)
	.align		4
.L_6:
        /*0028*/ 	.word	index@(_Z35compute_scaling_factor2_cuda_kernelPfPKfS1_f)
        /*002c*/ 	.word	0x00000018


	//----- nvinfo : EIATTR_FRAME_SIZE
	.align		4
.L_7:
        /*0030*/ 	.byte	0x04, 0x11
        /*0032*/ 	.short	(.L_9 - .L_8)
	.align		4
.L_8:
        /*0034*/ 	.word	index@($__internal_1_$__cuda_sm20_sqrt_rn_f32_slowpath)
        /*0038*/ 	.word	0x00000000


	//----- nvinfo : EIATTR_FRAME_SIZE
	.align		4
.L_9:
        /*003c*/ 	.byte	0x04, 0x11
        /*003e*/ 	.short	(.L_11 - .L_10)
	.align		4
.L_10:
        /*0040*/ 	.word	index@($__internal_0_$__cuda_sm20_div_rn_f64_full)
        /*0044*/ 	.word	0x00000000


	//----- nvinfo : EIATTR_FRAME_SIZE
	.align		4
.L_11:
        /*0048*/ 	.byte	0x04, 0x11
        /*004a*/ 	.short	(.L_13 - .L_12)
	.align		4
.L_12:
        /*004c*/ 	.word	index@(_Z35compute_scaling_factor2_cuda_kernelPfPKfS1_f)
        /*0050*/ 	.word	0x00000000


	//----- nvinfo : EIATTR_MIN_STACK_SIZE
	.align		4
.L_13:
        /*0054*/ 	.byte	0x04, 0x12
        /*0056*/ 	.short	(.L_15 - .L_14)
	.align		4
.L_14:
        /*0058*/ 	.word	index@(_Z35compute_scaling_factor2_cuda_kernelPfPKfS1_f)
        /*005c*/ 	.word	0x00000000


	//----- nvinfo : EIATTR_MIN_STACK_SIZE
	.align		4
.L_15:
        /*0060*/ 	.byte	0x04, 0x12
        /*0062*/ 	.short	(.L_17 - .L_16)
	.align		4
.L_16:
        /*0064*/ 	.word	index@(_Z34compute_scaling_factor_cuda_kernelPfPKff)
        /*0068*/ 	.word	0x00000000
.L_17:


//--------------------- .nv.compat                --------------------------
	.section	.nv.compat,"",@"SHT_CUDA_COMPAT_INFO"
	.align	4
        /*0000*/ 	.byte	0x02, 0x09, 0x00, 0x00, 0x02, 0x02, 0x01, 0x00, 0x02, 0x05, 0x05, 0x00, 0x03, 0x07, 0x01, 0x01
        /*0010*/ 	.byte	0x02, 0x03, 0x00, 0x00, 0x02, 0x06, 0x01, 0x00, 0x04, 0x0b, 0x08, 0x00, 0x01, 0x00, 0x00, 0x00
        /*0020*/ 	.byte	0x00, 0x00, 0x00, 0x00


//--------------------- .nv.info._Z35compute_scaling_factor2_cuda_kernelPfPKfS1_f --------------------------
	.section	.nv.info._Z35compute_scaling_factor2_cuda_kernelPfPKfS1_f,"",@"SHT_CUDA_INFO"
	.sectionflags	@""
	.align	4


	//----- nvinfo : EIATTR_CUDA_API_VERSION
	.align		4
        /*0000*/ 	.byte	0x04, 0x37
        /*0002*/ 	.short	(.L_19 - .L_18)
.L_18:
        /*0004*/ 	.word	0x00000082


	//----- nvinfo : EIATTR_KPARAM_INFO
	.align		4
.L_19:
        /*0008*/ 	.byte	0x04, 0x17
        /*000a*/ 	.short	(.L_21 - .L_20)
.L_20:
        /*000c*/ 	.word	0x00000000
        /*0010*/ 	.short	0x0003
        /*0012*/ 	.short	0x0018
        /*0014*/ 	.byte	0x00, 0xf0, 0x11, 0x00


	//----- nvinfo : EIATTR_KPARAM_INFO
	.align		4
.L_21:
        /*0018*/ 	.byte	0x04, 0x17
        /*001a*/ 	.short	(.L_23 - .L_22)
.L_22:
        /*001c*/ 	.word	0x00000000
        /*0020*/ 	.short	0x0002
        /*0022*/ 	.short	0x0010
        /*0024*/ 	.byte	0x00, 0xf5, 0x21, 0x00


	//----- nvinfo : EIATTR_KPARAM_INFO
	.align		4
.L_23:
        /*0028*/ 	.byte	0x04, 0x17
        /*002a*/ 	.short	(.L_25 - .L_24)
.L_24:
        /*002c*/ 	.word	0x00000000
        /*0030*/ 	.short	0x0001
        /*0032*/ 	.short	0x0008
        /*0034*/ 	.byte	0x00, 0xf5, 0x21, 0x00


	//----- nvinfo : EIATTR_KPARAM_INFO
	.align		4
.L_25:
        /*0038*/ 	.byte	0x04, 0x17
        /*003a*/ 	.short	(.L_27 - .L_26)
.L_26:
        /*003c*/ 	.word	0x00000000
        /*0040*/ 	.short	0x0000
        /*0042*/ 	.short	0x0000
        /*0044*/ 	.byte	0x00, 0xf5, 0x21, 0x00


	//----- nvinfo : EIATTR_SPARSE_MMA_MASK
	.align		4
.L_27:
        /*0048*/ 	.byte	0x03, 0x50
        /*004a*/ 	.short	0x0000


	//----- nvinfo : EIATTR_MAXREG_COUNT
	.align		4
        /*004c*/ 	.byte	0x03, 0x1b
        /*004e*/ 	.short	0x00ff


	//----- nvinfo : EIATTR_MERCURY_ISA_VERSION
	.align		4
        /*0050*/ 	.byte	0x03, 0x5f
        /*0052*/ 	.short	0x0101


	//----- nvinfo : EIATTR_VRC_CTA_INIT_COUNT
	.align		4
        /*0054*/ 	.byte	0x02, 0x4a
	.zero		1
	.zero		1


	//----- nvinfo : EIATTR_EXIT_INSTR_OFFSETS
	.align		4
        /*0058*/ 	.byte	0x04, 0x1c
        /*005a*/ 	.short	(.L_29 - .L_28)


	//   ....[0]....
.L_28:
        /*005c*/ 	.word	0x00000bc0


	//----- nvinfo : EIATTR_CRS_STACK_SIZE
	.align		4
.L_29:
        /*0060*/ 	.byte	0x04, 0x1e
        /*0062*/ 	.short	(.L_31 - .L_30)
.L_30:
        /*0064*/ 	.word	0x00000000


	//----- nvinfo : EIATTR_CBANK_PARAM_SIZE
	.align		4
.L_31:
        /*0068*/ 	.byte	0x03, 0x19
        /*006a*/ 	.short	0x001c


	//----- nvinfo : EIATTR_PARAM_CBANK
	.align		4
        /*006c*/ 	.byte	0x04, 0x0a
        /*006e*/ 	.short	(.L_33 - .L_32)
	.align		4
.L_32:
        /*0070*/ 	.word	index@(.nv.constant0._Z35compute_scaling_factor2_cuda_kernelPfPKfS1_f)
        /*0074*/ 	.short	0x0380
        /*0076*/ 	.short	0x001c


	//----- nvinfo : EIATTR_SW_WAR
	.align		4
.L_33:
        /*0078*/ 	.byte	0x04, 0x36
        /*007a*/ 	.short	(.L_35 - .L_34)
.L_34:
        /*007c*/ 	.word	0x00000008
.L_35:


//--------------------- .nv.info._Z34compute_scaling_factor_cuda_kernelPfPKff --------------------------
	.section	.nv.info._Z34compute_scaling_factor_cuda_kernelPfPKff,"",@"SHT_CUDA_INFO"
	.sectionflags	@""
	.align	4


	//----- nvinfo : EIATTR_CUDA_API_VERSION
	.align		4
        /*0000*/ 	.byte	0x04, 0x37
        /*0002*/ 	.short	(.L_37 - .L_36)
.L_36:
        /*0004*/ 	.word	0x00000082


	//----- nvinfo : EIATTR_KPARAM_INFO
	.align		4
.L_37:
        /*0008*/ 	.byte	0x04, 0x17
        /*000a*/ 	.short	(.L_39 - .L_38)
.L_38:
        /*000c*/ 	.word	0x00000000
        /*0010*/ 	.short	0x0002
        /*0012*/ 	.short	0x0010
        /*0014*/ 	.byte	0x00, 0xf0, 0x11, 0x00


	//----- nvinfo : EIATTR_KPARAM_INFO
	.align		4
.L_39:
        /*0018*/ 	.byte	0x04, 0x17
        /*001a*/ 	.short	(.L_41 - .L_40)
.L_40:
        /*001c*/ 	.word	0x00000000
        /*0020*/ 	.short	0x0001
        /*0022*/ 	.short	0x0008
        /*0024*/ 	.byte	0x00, 0xf5, 0x21, 0x00


	//----- nvinfo : EIATTR_KPARAM_INFO
	.align		4
.L_41:
        /*0028*/ 	.byte	0x04, 0x17
        /*002a*/ 	.short	(.L_43 - .L_42)
.L_42:
        /*002c*/ 	.word	0x00000000
        /*0030*/ 	.short	0x0000
        /*0032*/ 	.short	0x0000
        /*0034*/ 	.byte	0x00, 0xf5, 0x21, 0x00


	//----- nvinfo : EIATTR_SPARSE_MMA_MASK
	.align		4
.L_43:
        /*0038*/ 	.byte	0x03, 0x50
        /*003a*/ 	.short	0x0000


	//----- nvinfo : EIATTR_MAXREG_COUNT
	.align		4
        /*003c*/ 	.byte	0x03, 0x1b
        /*003e*/ 	.short	0x00ff


	//----- nvinfo : EIATTR_MERCURY_ISA_VERSION
	.align		4
        /*0040*/ 	.byte	0x03, 0x5f
        /*0042*/ 	.short	0x0101


	//----- nvinfo : EIATTR_VRC_CTA_INIT_COUNT
	.align		4
        /*0044*/ 	.byte	0x02, 0x4a
	.zero		1
	.zero		1


	//----- nvinfo : EIATTR_EXIT_INSTR_OFFSETS
	.align		4
        /*0048*/ 	.byte	0x04, 0x1c
        /*004a*/ 	.short	(.L_45 - .L_44)


	//   ....[0]....
.L_44:
        /*004c*/ 	.word	0x00000290


	//----- nvinfo : EIATTR_CRS_STACK_SIZE
	.align		4
.L_45:
        /*0050*/ 	.byte	0x04, 0x1e
        /*0052*/ 	.short	(.L_47 - .L_46)
.L_46:
        /*0054*/ 	.word	0x00000000


	//----- nvinfo : EIATTR_CBANK_PARAM_SIZE
	.align		4
.L_47:
        /*0058*/ 	.byte	0x03, 0x19
        /*005a*/ 	.short	0x0014


	//----- nvinfo : EIATTR_PARAM_CBANK
	.align		4
        /*005c*/ 	.byte	0x04, 0x0a
        /*005e*/ 	.short	(.L_49 - .L_48)
	.align		4
.L_48:
        /*0060*/ 	.word	index@(.nv.constant0._Z34compute_scaling_factor_cuda_kernelPfPKff)
        /*0064*/ 	.short	0x0380
        /*0066*/ 	.short	0x0014


	//----- nvinfo : EIATTR_SW_WAR
	.align		4
.L_49:
        /*0068*/ 	.byte	0x04, 0x36
        /*006a*/ 	.short	(.L_51 - .L_50)
.L_50:
        /*006c*/ 	.word	0x00000008
.L_51:


//--------------------- .nv.callgraph             --------------------------
	.section	.nv.callgraph,"",@"SHT_CUDA_CALLGRAPH"
	.align	4
	.sectionentsize	8
	.align		4
        /*0000*/ 	.word	0x00000000
	.align		4
        /*0004*/ 	.word	0xffffffff
	.align		4
        /*0008*/ 	.word	0x00000000
	.align		4
        /*000c*/ 	.word	0xfffffffe
	.align		4
        /*0010*/ 	.word	0x00000000
	.align		4
        /*0014*/ 	.word	0xfffffffd
	.align		4
        /*0018*/ 	.word	0x00000000
	.align		4
        /*001c*/ 	.word	0xfffffffc


//--------------------- .text._Z35compute_scaling_factor2_cuda_kernelPfPKfS1_f --------------------------
	.section	.text._Z35compute_scaling_factor2_cuda_kernelPfPKfS1_f,"ax",@progbits
	.align	128
        .global         _Z35compute_scaling_factor2_cuda_kernelPfPKfS1_f
        .type           _Z35compute_scaling_factor2_cuda_kernelPfPKfS1_f,@function
        .size           _Z35compute_scaling_factor2_cuda_kernelPfPKfS1_f,(.L_x_22 - _Z35compute_scaling_factor2_cuda_kernelPfPKfS1_f)
        .other          _Z35compute_scaling_factor2_cuda_kernelPfPKfS1_f,@"STO_CUDA_ENTRY STV_DEFAULT"
_Z35compute_scaling_factor2_cuda_kernelPfPKfS1_f:
.text._Z35compute_scaling_factor2_cuda_kernelPfPKfS1_f:
[----:B------:R-:W-:Y:S08]  /*0000*/  LDC R1, c[0x0][0x37c] ;  /* 0x0000df00ff017b82 */ /* 0x000ff00000000800 */
[----:B------:R-:W0:Y:S01]  /*0010*/  LDC.64 R4, c[0x0][0x388] ;  /* 0x0000e200ff047b82 */ /* 0x000e220000000a00 */
[----:B------:R-:W0:Y:S01]  /*0020*/  LDCU.64 UR4, c[0x0][0x358] ;  /* 0x00006b00ff0477ac */ /* 0x000e220008000a00 */
[----:B------:R-:W1:Y:S06]  /*0030*/  LDCU UR6, c[0x0][0x398] ;  /* 0x00007300ff0677ac */ /* 0x000e6c0008000800 */
[----:B------:R-:W2:Y:S01]  /*0040*/  LDC.64 R6, c[0x0][0x390] ;  /* 0x0000e400ff067b82 */ /* 0x000ea20000000a00 */
[----:B0-----:R-:W3:Y:S04]  /*0050*/  LDG.E R0, desc[UR4][R4.64] ;  /* 0x0000000404007981 */ /* 0x001ee8000c1e1900 */
[----:B--2---:R-:W2:Y:S01]  /*0060*/  LDG.E R2, desc[UR4][R6.64] ;  /* 0x0000000406027981 */ /* 0x004ea2000c1e1900 */
[----:B------:R-:W-:Y:S01]  /*0070*/  HFMA2 R3, -RZ, RZ, 1.875, 0 ;  /* 0x3f800000ff037431 */ /* 0x000fe200000001ff */
[----:B---3--:R-:W-:-:S02]  /*0080*/  FSETP.NEU.AND P0, PT, R0, 1, PT ;  /* 0x3f8000000000780b */ /* 0x008fc40003f0d000 */
[----:B--2---:R-:W-:-:S11]  /*0090*/  FSETP.NEU.AND P1, PT, R2, 1, PT ;  /* 0x3f8000000200780b */ /* 0x004fd60003f2d000 */
[----:B-1----:R-:W-:Y:S05]  /*00a0*/  @!P0 BRA `(.L_x_0) ;  /* 0x0000000400048947 */ /* 0x002fea0003800000 */
[----:B------:R-:W-:-:S13]  /*00b0*/  FSETP.NAN.AND P0, PT, |R0|, |R0|, PT ;  /* 0x400000000000720b */ /* 0x000fda0003f08200 */
[----:B------:R-:W-:Y:S01]  /*00c0*/  @P0 FADD R3, R0, 2 ;  /* 0x4000000000030421 */ /* 0x000fe20000000000 */
[----:B------:R-:W-:Y:S06]  /*00d0*/  @P0 BRA `(.L_x_0) ;  /* 0x0000000000f80947 */ /* 0x000fec0003800000 */
[C---:B------:R-:W-:Y:S01]  /*00e0*/  FMUL R3, |R0|.reuse, 16777216 ;  /* 0x4b80000000037820 */ /* 0x040fe20000400200 */
[----:B------:R-:W-:Y:S01]  /*00f0*/  FSETP.GEU.AND P0, PT, |R0|, 1.175494350822287508e-38, PT ;  /* 0x008000000000780b */ /* 0x000fe20003f0e200 */
[----:B------:R-:W-:-:S03]  /*0100*/  IMAD.MOV.U32 R9, RZ, RZ, 0x3a2c32e4 ;  /* 0x3a2c32e4ff097424 */ /* 0x000fc600078e00ff */
[----:B------:R-:W-:-:S05]  /*0110*/  FSEL R3, R3, |R0|, !P0 ;  /* 0x4000000003037208 */ /* 0x000fca0004000000 */
[----:B------:R-:W-:-:S05]  /*0120*/  VIADD R4, R3, 0xc0cafb0d ;  /* 0xc0cafb0d03047836 */ /* 0x000fca0000000000 */
[----:B------:R-:W-:-:S04]  /*0130*/  LOP3.LUT R4, R4, 0xff800000, RZ, 0xc0, !PT ;  /* 0xff80000004047812 */ /* 0x000fc800078ec0ff */
[-C--:B------:R-:W-:Y:S02]  /*0140*/  IADD3 R3, PT, PT, R3, -R4.reuse, RZ ;  /* 0x8000000403037210 */ /* 0x080fe40007ffe0ff */
[----:B------:R-:W-:-:S03]  /*0150*/  I2FP.F32.S32 R4, R4 ;  /* 0x0000000400047245 */ /* 0x000fc60000201400 */
[C---:B------:R-:W-:Y:S01]  /*0160*/  FADD R6, R3.reuse, 1 ;  /* 0x3f80000003067421 */ /* 0x040fe20000000000 */
[----:B------:R-:W-:Y:S01]  /*0170*/  FADD R5, R3, -1 ;  /* 0xbf80000003057421 */ /* 0x000fe20000000000 */
[----:B------:R-:W-:Y:S02]  /*0180*/  FSEL R3, RZ, -24, P0 ;  /* 0xc1c00000ff037808 */ /* 0x000fe40000000000 */
[----:B------:R-:W-:Y:S01]  /*0190*/  FSETP.NEU.AND P0, PT, |R0|, +INF , PT ;  /* 0x7f8000000000780b */ /* 0x000fe20003f0d200 */
[----:B------:R-:W-:Y:S01]  /*01a0*/  FADD R7, R5, R5 ;  /* 0x0000000505077221 */ /* 0x000fe20000000000 */
[----:B------:R-:W0:Y:S01]  /*01b0*/  MUFU.RCP R6, R6 ;  /* 0x0000000600067308 */ /* 0x000e220000001000 */
[----:B------:R-:W-:Y:S01]  /*01c0*/  FFMA R3, R4, 1.1920928955078125e-07, R3 ;  /* 0x3400000004037823 */ /* 0x000fe20000000003 */
[----:B------:R-:W-:-:S13]  /*01d0*/  FSETP.NEU.AND P0, PT, R0, RZ, P0 ;  /* 0x000000ff0000720b */ /* 0x000fda000070d000 */
[----:B------:R-:W-:Y:S01]  /*01e0*/  @!P0 FADD R0, R0, R0 ;  /* 0x0000000000008221 */ /* 0x000fe20000000000 */
[----:B0-----:R-:W-:-:S04]  /*01f0*/  FMUL R8, R6, R7 ;  /* 0x0000000706087220 */ /* 0x001fc80000400000 */
[----:B------:R-:W-:Y:S01]  /*0200*/  FADD R7, R5, -R8 ;  /* 0x8000000805077221 */ /* 0x000fe20000000000 */
[CC--:B------:R-:W-:Y:S01]  /*0210*/  FMUL R4, R8.reuse, R8.reuse ;  /* 0x0000000808047220 */ /* 0x0c0fe20000400000 */
[----:B------:R-:W-:Y:S02]  /*0220*/  FFMA R12, R8, 1.4426950216293334961, R3 ;  /* 0x3fb8aa3b080c7823 */ /* 0x000fe40000000003 */
[----:B------:R-:W-:Y:S01]  /*0230*/  FADD R10, R7, R7 ;  /* 0x00000007070a7221 */ /* 0x000fe20000000000 */
[C---:B------:R-:W-:Y:S01]  /*0240*/  FFMA R7, R4.reuse, R9, 0.0032181653659790754318 ;  /* 0x3b52e7db04077423 */ /* 0x040fe20000000009 */
[----:B------:R-:W-:Y:S02]  /*0250*/  FADD R3, R3, -R12 ;  /* 0x8000000c03037221 */ /* 0x000fe40000000000 */
[----:B------:R-:W-:Y:S01]  /*0260*/  FFMA R5, R5, -R8, R10 ;  /* 0x8000000805057223 */ /* 0x000fe2000000000a */
[----:B------:R-:W-:Y:S01]  /*0270*/  FFMA R7, R4, R7, 0.018033718690276145935 ;  /* 0x3c93bb7304077423 */ /* 0x000fe20000000007 */
[----:B------:R-:W-:-:S02]  /*0280*/  FFMA R10, R8, 1.4426950216293334961, R3 ;  /* 0x3fb8aa3b080a7823 */ /* 0x000fc40000000003 */
[----:B------:R-:W-:Y:S01]  /*0290*/  FMUL R5, R6, R5 ;  /* 0x0000000506057220 */ /* 0x000fe20000400000 */
[----:B------:R-:W-:-:S03]  /*02a0*/  FFMA R7, R4, R7, 0.12022458761930465698 ;  /* 0x3df6384f04077423 */ /* 0x000fc60000000007 */
[----:B------:R-:W-:Y:S01]  /*02b0*/  FFMA R3, R5, 1.4426950216293334961, R10 ;  /* 0x3fb8aa3b05037823 */ /* 0x000fe2000000000a */
[----:B------:R-:W-:-:S03]  /*02c0*/  FMUL R7, R4, R7 ;  /* 0x0000000704077220 */ /* 0x000fc60000400000 */
[----:B------:R-:W-:Y:S01]  /*02d0*/  FFMA R6, R8, 1.9251366722983220825e-08, R3 ;  /* 0x32a55e3408067823 */ /* 0x000fe20000000003 */
[----:B------:R-:W-:-:S04]  /*02e0*/  FMUL R4, R7, 3 ;  /* 0x4040000007047820 */ /* 0x000fc80000400000 */
[----:B------:R-:W-:Y:S01]  /*02f0*/  FFMA R4, R5, R4, R6 ;  /* 0x0000000405047223 */ /* 0x000fe20000000006 */
[----:B------:R-:W-:-:S03]  /*0300*/  MOV R6, 0x391fcb8e ;  /* 0x391fcb8e00067802 */ /* 0x000fc60000000f00 */
[----:B------:R-:W-:-:S04]  /*0310*/  FFMA R7, R8, R7, R4 ;  /* 0x0000000708077223 */ /* 0x000fc80000000004 */
[----:B------:R-:W-:-:S04]  /*0320*/  FADD R3, R12, R7 ;  /* 0x000000070c037221 */ /* 0x000fc80000000000 */
[----:B------:R-:W-:Y:S01]  /*0330*/  FMUL R4, R3, 2 ;  /* 0x4000000003047820 */ /* 0x000fe20000400000 */
[----:B------:R-:W-:-:S03]  /*0340*/  FADD R12, -R12, R3 ;  /* 0x000000030c0c7221 */ /* 0x000fc60000000100 */
[----:B------:R-:W0:Y:S01]  /*0350*/  FRND R5, R4 ;  /* 0x0000000400057307 */ /* 0x000e220000201000 */
[----:B------:R-:W-:Y:S01]  /*0360*/  FADD R12, R7, -R12 ;  /* 0x8000000c070c7221 */ /* 0x000fe20000000000 */
[----:B------:R-:W-:Y:S01]  /*0370*/  FFMA R3, R3, 2, -R4 ;  /* 0x4000000003037823 */ /* 0x000fe20000000804 */
[----:B------:R-:W-:-:S03]  /*0380*/  FSETP.GT.AND P3, PT, |R4|, 152, PT ;  /* 0x431800000400780b */ /* 0x000fc60003f64200 */
[----:B------:R-:W-:Y:S01]  /*0390*/  FFMA R12, R12, 2, R3 ;  /* 0x400000000c0c7823 */ /* 0x000fe20000000003 */
[----:B0-----:R-:W-:Y:S01]  /*03a0*/  FADD R3, R4, -R5 ;  /* 0x8000000504037221 */ /* 0x001fe20000000000 */
[----:B------:R-:W-:-:S03]  /*03b0*/  FSETP.GT.AND P2, PT, R5, RZ, PT ;  /* 0x000000ff0500720b */ /* 0x000fc60003f44000 */
[----:B------:R-:W-:Y:S01]  /*03c0*/  FADD R3, R3, R12 ;  /* 0x0000000c03037221 */ /* 0x000fe20000000000 */
[----:B------:R-:W-:Y:S02]  /*03d0*/  SEL R5, RZ, 0x83000000, P2 ;  /* 0x83000000ff057807 */ /* 0x000fe40001000000 */
[----:B------:R-:W-:Y:S01]  /*03e0*/  FSETP.GEU.AND P2, PT, R4, RZ, PT ;  /* 0x000000ff0400720b */ /* 0x000fe20003f4e000 */
[----:B------:R-:W-:Y:S02]  /*03f0*/  FFMA R6, R3, R6, 0.0013391353422775864601 ;  /* 0x3aaf85ed03067423 */ /* 0x000fe40000000006 */
[----:B------:R-:W-:Y:S02]  /*0400*/  VIADD R7, R5, 0x7f000000 ;  /* 0x7f00000005077836 */ /* 0x000fe40000000000 */
[C---:B------:R-:W-:Y:S02]  /*0410*/  FFMA R8, R3.reuse, R6, 0.0096188392490148544312 ;  /* 0x3c1d985603087423 */ /* 0x040fe40000000006 */
[----:B------:R-:W0:Y:S02]  /*0420*/  F2I.NTZ R6, R4 ;  /* 0x0000000400067305 */ /* 0x000e240000203100 */
[----:B------:R-:W-:-:S04]  /*0430*/  FFMA R8, R3, R8, 0.055503588169813156128 ;  /* 0x3d6357bb03087423 */ /* 0x000fc80000000008 */
[----:B------:R-:W-:-:S04]  /*0440*/  FFMA R8, R3, R8, 0.24022644758224487305 ;  /* 0x3e75fdec03087423 */ /* 0x000fc80000000008 */
[----:B------:R-:W-:-:S04]  /*0450*/  FFMA R8, R3, R8, 0.69314718246459960938 ;  /* 0x3f31721803087423 */ /* 0x000fc80000000008 */
[----:B------:R-:W-:Y:S01]  /*0460*/  FFMA R8, R3, R8, 1 ;  /* 0x3f80000003087423 */ /* 0x000fe20000000008 */
[----:B0-----:R-:W-:Y:S02]  /*0470*/  LEA R6, R6, -R5, 0x17 ;  /* 0x8000000506067211 */ /* 0x001fe400078eb8ff */
[----:B------:R-:W-:Y:S01]  /*0480*/  FSEL R3, RZ, +INF , !P2 ;  /* 0x7f800000ff037808 */ /* 0x000fe20005000000 */
[----:B------:R-:W-:-:S04]  /*0490*/  FMUL R7, R7, R8 ;  /* 0x0000000807077220 */ /* 0x000fc80000400000 */
[----:B------:R-:W-:Y:S01]  /*04a0*/  @!P3 FMUL R3, R6, R7 ;  /* 0x000000070603b220 */ /* 0x000fe20000400000 */
[----:B------:R-:W-:-:S07]  /*04b0*/  @!P0 LOP3.LUT R3, R0, 0x7fffffff, RZ, 0xc0, !PT ;  /* 0x7fffffff00038812 */ /* 0x000fce00078ec0ff */
.L_x_0:
[----:B------:R-:W-:Y:S01]  /*04c0*/  IMAD.MOV.U32 R0, RZ, RZ, 0x3f800000 ;  /* 0x3f800000ff007424 */ /* 0x000fe200078e00ff */
[----:B------:R-:W-:Y:S06]  /*04d0*/  @!P1 BRA `(.L_x_1) ;  /* 0x0000000400049947 */ /* 0x000fec0003800000 */
[----:B------:R-:W-:-:S13]  /*04e0*/  FSETP.NAN.AND P0, PT, |R2|, |R2|, PT ;  /* 0x400000020200720b */ /* 0x000fda0003f08200 */
[----:B------:R-:W-:Y:S01]  /*04f0*/  @P0 FADD R0, R2, 2 ;  /* 0x4000000002000421 */ /* 0x000fe20000000000 */
[----:B------:R-:W-:Y:S06]  /*0500*/  @P0 BRA `(.L_x_1) ;  /* 0x0000000000f80947 */ /* 0x000fec0003800000 */
[C---:B------:R-:W-:Y:S01]  /*0510*/  FMUL R5, |R2|.reuse, 16777216 ;  /* 0x4b80000002057820 */ /* 0x040fe20000400200 */
[----:B------:R-:W-:Y:S01]  /*0520*/  FSETP.GEU.AND P0, PT, |R2|, 1.175494350822287508e-38, PT ;  /* 0x008000000200780b */ /* 0x000fe20003f0e200 */
[----:B------:R-:W-:-:S03]  /*0530*/  HFMA2 R10, -RZ, RZ, 0.771484375, 0.21533203125 ;  /* 0x3a2c32e4ff0a7431 */ /* 0x000fc600000001ff */
[----:B------:R-:W-:-:S04]  /*0540*/  FSEL R5, R5, |R2|, !P0 ;  /* 0x4000000205057208 */ /* 0x000fc80004000000 */
[----:B------:R-:W-:-:S04]  /*0550*/  IADD3 R0, PT, PT, R5, -0x3f3504f3, RZ ;  /* 0xc0cafb0d05007810 */ /* 0x000fc80007ffe0ff */
[----:B------:R-:W-:-:S05]  /*0560*/  LOP3.LUT R0, R0, 0xff800000, RZ, 0xc0, !PT ;  /* 0xff80000000007812 */ /* 0x000fca00078ec0ff */
[----:B------:R-:W-:Y:S01]  /*0570*/  IMAD.IADD R5, R5, 0x1, -R0 ;  /* 0x0000000105057824 */ /* 0x000fe200078e0a00 */
        /* <DEDUP_REMOVED lines=26> */
[----:B------:R-:W-:-:S04]  /*0720*/  FFMA R9, R9, R0, R4 ;  /* 0x0000000009097223 */ /* 0x000fc80000000004 */
[----:B------:R-:W-:Y:S01]  /*0730*/  FFMA R8, R7, R8, R9 ;  /* 0x0000000807087223 */ /* 0x000fe20000000009 */
[----:B------:R-:W-:-:S03]  /*0740*/  MOV R7, 0x391fcb8e ;  /* 0x391fcb8e00077802 */ /* 0x000fc60000000f00 */
        /* <DEDUP_REMOVED lines=26> */
.L_x_1:
[----:B------:R-:W-:Y:S01]  /*08f0*/  FADD R3, R0, R3 ;  /* 0x0000000300037221 */ /* 0x000fe20000000000 */
[----:B------:R-:W0:Y:S04]  /*0900*/  F2F.F64.F32 R4, UR6 ;  /* 0x0000000600047d10 */ /* 0x000e280008201800 */
[----:B------:R-:W-:-:S04]  /*0910*/  IADD3 R0, PT, PT, R3, -0xd000000, RZ ;  /* 0xf300000003007810 */ /* 0x000fc80007ffe0ff */
[----:B------:R-:W-:Y:S01]  /*0920*/  ISETP.GT.U32.AND P0, PT, R0, 0x727fffff, PT ;  /* 0x727fffff0000780c */ /* 0x000fe20003f04070 */
[----:B------:R1:W2:-:S12]  /*0930*/  MUFU.RSQ R2, R3 ;  /* 0x0000000300027308 */ /* 0x0002980000001400 */
[----:B01----:R-:W-:Y:S05]  /*0940*/  @!P0 BRA `(.L_x_2) ;  /* 0x00000000000c8947 */ /* 0x003fea0003800000 */
[----:B------:R-:W-:-:S07]  /*0950*/  MOV R6, 0x970 ;  /* 0x0000097000067802 */ /* 0x000fce0000000f00 */
[----:B--2---:R-:W-:Y:S05]  /*0960*/  CALL.REL.NOINC `($__internal_1_$__cuda_sm20_sqrt_rn_f32_slowpath) ;  /* 0x0000000800007944 */ /* 0x004fea0003c00000 */
[----:B------:R-:W-:Y:S05]  /*0970*/  BRA `(.L_x_3) ;  /* 0x0000000000107947 */ /* 0x000fea0003800000 */
.L_x_2:
[----:B--2---:R-:W-:Y:S01]  /*0980*/  FMUL.FTZ R0, R3, R2 ;  /* 0x0000000203007220 */ /* 0x004fe20000410000 */
[----:B------:R-:W-:-:S03]  /*0990*/  FMUL.FTZ R2, R2, 0.5 ;  /* 0x3f00000002027820 */ /* 0x000fc60000410000 */
[----:B------:R-:W-:-:S04]  /*09a0*/  FFMA R3, -R0, R0, R3 ;  /* 0x0000000000037223 */ /* 0x000fc80000000103 */
[----:B------:R-:W-:-:S07]  /*09b0*/  FFMA R0, R3, R2, R0 ;  /* 0x0000000203007223 */ /* 0x000fce0000000000 */
.L_x_3:
[----:B------:R-:W0:Y:S01]  /*09c0*/  F2F.F64.F32 R6, R0 ;  /* 0x0000000000067310 */ /* 0x000e220000201800 */
[----:B------:R-:W-:Y:S01]  /*09d0*/  UMOV UR6, 0xa0b5ed8d ;  /* 0xa0b5ed8d00067882 */ /* 0x000fe20000000000 */
[----:B------:R-:W-:Y:S01]  /*09e0*/  UMOV UR7, 0x3eb0c6f7 ;  /* 0x3eb0c6f700077882 */ /* 0x000fe20000000000 */
[----:B------:R-:W-:Y:S01]  /*09f0*/  IMAD.MOV.U32 R2, RZ, RZ, 0x1 ;  /* 0x00000001ff027424 */ /* 0x000fe200078e00ff */
[----:B------:R-:W-:Y:S01]  /*0a00*/  FSETP.GEU.AND P1, PT, |R5|, 6.5827683646048100446e-37, PT ;  /* 0x036000000500780b */ /* 0x000fe20003f2e200 */
[----:B0-----:R-:W-:-:S06]  /*0a10*/  DADD R6, R6, UR6 ;  /* 0x0000000606067e29 */ /* 0x001fcc0008000000 */
[----:B------:R-:W0:Y:S02]  /*0a20*/  MUFU.RCP64H R3, R7 ;  /* 0x0000000700037308 */ /* 0x000e240000001800 */
[----:B0-----:R-:W-:-:S08]  /*0a30*/  DFMA R8, -R6, R2, 1 ;  /* 0x3ff000000608742b */ /* 0x001fd00000000102 */
[----:B------:R-:W-:-:S08]  /*0a40*/  DFMA R8, R8, R8, R8 ;  /* 0x000000080808722b */ /* 0x000fd00000000008 */
[----:B------:R-:W-:-:S08]  /*0a50*/  DFMA R8, R2, R8, R2 ;  /* 0x000000080208722b */ /* 0x000fd00000000002 */
[----:B------:R-:W-:-:S08]  /*0a60*/  DFMA R2, -R6, R8, 1 ;  /* 0x3ff000000602742b */ /* 0x000fd00000000108 */
[----:B------:R-:W-:-:S08]  /*0a70*/  DFMA R2, R8, R2, R8 ;  /* 0x000000020802722b */ /* 0x000fd00000000008 */
[----:B------:R-:W-:-:S08]  /*0a80*/  DMUL R8, R4, R2 ;  /* 0x0000000204087228 */ /* 0x000fd00000000000 */
[----:B------:R-:W-:-:S08]  /*0a90*/  DFMA R10, -R6, R8, R4 ;  /* 0x00000008060a722b */ /* 0x000fd00000000104 */
[----:B------:R-:W-:-:S10]  /*0aa0*/  DFMA R2, R2, R10, R8 ;  /* 0x0000000a0202722b */ /* 0x000fd40000000008 */
[----:B------:R-:W-:-:S05]  /*0ab0*/  FFMA R0, RZ, R7, R3 ;  /* 0x00000007ff007223 */ /* 0x000fca0000000003 */
[----:B------:R-:W-:-:S13]  /*0ac0*/  FSETP.GT.AND P0, PT, |R0|, 1.469367938527859385e-39, PT ;  /* 0x001000000000780b */ /* 0x000fda0003f04200 */
[----:B------:R-:W-:Y:S05]  /*0ad0*/  @P0 BRA P1, `(.L_x_4) ;  /* 0x0000000000100947 */ /* 0x000fea0000800000 */
[----:B------:R-:W-:-:S07]  /*0ae0*/  MOV R0, 0xb00 ;  /* 0x00000b0000007802 */ /* 0x000fce0000000f00 */
[----:B------:R-:W-:Y:S05]  /*0af0*/  CALL.REL.NOINC `($__internal_0_$__cuda_sm20_div_rn_f64_full) ;  /* 0x0000000000347944 */ /* 0x000fea0003c00000 */
[----:B------:R-:W-:Y:S02]  /*0b00*/  MOV R2, R12 ;  /* 0x0000000c00027202 */ /* 0x000fe40000000f00 */
[----:B------:R-:W-:-:S07]  /*0b10*/  MOV R3, R13 ;  /* 0x0000000d00037202 */ /* 0x000fce0000000f00 */
.L_x_4:
[----:B------:R-:W-:Y:S01]  /*0b20*/  DSETP.MIN.AND P0, P1, R2, 1, PT ;  /* 0x3ff000000200742a */ /* 0x000fe20003900000 */
[----:B------:R-:W-:Y:S01]  /*0b30*/  IMAD.MOV.U32 R0, RZ, RZ, R3 ;  /* 0x000000ffff007224 */ /* 0x000fe200078e0003 */
[----:B------:R-:W-:Y:S01]  /*0b40*/  MOV R6, 0x80000 ;  /* 0x0008000000067802 */ /* 0x000fe20000000f00 */
[----:B------:R-:W0:Y:S03]  /*0b50*/  LDC.64 R4, c[0x0][0x380] ;  /* 0x0000e000ff047b82 */ /* 0x000e260000000a00 */
[----:B------:R-:W-:Y:S02]  /*0b60*/  FSEL R7, R0, 1.875, P0 ;  /* 0x3ff0000000077808 */ /* 0x000fe40000000000 */
[----:B------:R-:W-:-:S06]  /*0b70*/  SEL R2, R2, RZ, P0 ;  /* 0x000000ff02027207 */ /* 0x000fcc0000000000 */
[----:B------:R-:W-:-:S04]  /*0b80*/  @P1 LOP3.LUT R7, R6, 0x3ff00000, RZ, 0xfc, !PT ;  /* 0x3ff0000006071812 */ /* 0x000fc800078efcff */
[----:B------:R-:W-:-:S06]  /*0b90*/  MOV R3, R7 ;  /* 0x0000000700037202 */ /* 0x000fcc0000000f00 */
[----:B------:R-:W0:Y:S02]  /*0ba0*/  F2F.F32.F64 R3, R2 ;  /* 0x0000000200037310 */ /* 0x000e240000301000 */
[----:B0-----:R-:W-:Y:S01]  /*0bb0*/  STG.E desc[UR4][R4.64], R3 ;  /* 0x0000000304007986 */ /* 0x001fe2000c101904 */
[----:B------:R-:W-:Y:S05]  /*0bc0*/  EXIT ;  /* 0x000000000000794d */ /* 0x000fea0003800000 */
        .weak           $__internal_0_$__cuda_sm20_div_rn_f64_full
        .type           $__internal_0_$__cuda_sm20_div_rn_f64_full,@function
        .size           $__internal_0_$__cuda_sm20_div_rn_f64_full,($__internal_1_$__cuda_sm20_sqrt_rn_f32_slowpath - $__internal_0_$__cuda_sm20_div_rn_f64_full)
$__internal_0_$__cuda_sm20_div_rn_f64_full:
[C---:B------:R-:W-:Y:S02]  /*0bd0*/  FSETP.GEU.AND P0, PT, |R7|.reuse, 1.469367938527859385e-39, PT ;  /* 0x001000000700780b */ /* 0x040fe40003f0e200 */
[C---:B------:R-:W-:Y:S02]  /*0be0*/  LOP3.LUT R2, R7.reuse, 0x800fffff, RZ, 0xc0, !PT ;  /* 0x800fffff07027812 */ /* 0x040fe400078ec0ff */
[----:B------:R-:W-:Y:S02]  /*0bf0*/  MOV R8, 0x1 ;  /* 0x0000000100087802 */ /* 0x000fe40000000f00 */
[----:B------:R-:W-:Y:S01]  /*0c00*/  LOP3.LUT R3, R2, 0x3ff00000, RZ, 0xfc, !PT ;  /* 0x3ff0000002037812 */ /* 0x000fe200078efcff */
[----:B------:R-:W-:Y:S01]  /*0c10*/  IMAD.MOV.U32 R2, RZ, RZ, R6 ;  /* 0x000000ffff027224 */ /* 0x000fe200078e0006 */
[----:B------:R-:W-:Y:S02]  /*0c20*/  LOP3.LUT R18, R7, 0x7ff00000, RZ, 0xc0, !PT ;  /* 0x7ff0000007127812 */ /* 0x000fe400078ec0ff */
[----:B------:R-:W-:-:S02]  /*0c30*/  LOP3.LUT R12, R5, 0x7ff00000, RZ, 0xc0, !PT ;  /* 0x7ff00000050c7812 */ /* 0x000fc400078ec0ff */
[----:B------:R-:W-:Y:S01]  /*0c40*/  MOV R13, 0x1ca00000 ;  /* 0x1ca00000000d7802 */ /* 0x000fe20000000f00 */
[----:B------:R-:W-:Y:S01]  /*0c50*/  @!P0 DMUL R2, R6, 8.98846567431157953865e+307 ;  /* 0x7fe0000006028828 */ /* 0x000fe20000000000 */
[----:B------:R-:W-:Y:S01]  /*0c60*/  ISETP.GE.U32.AND P1, PT, R12, R18, PT ;  /* 0x000000120c00720c */ /* 0x000fe20003f26070 */
[----:B------:R-:W-:-:S04]  /*0c70*/  IMAD.MOV.U32 R19, RZ, RZ, R12 ;  /* 0x000000ffff137224 */ /* 0x000fc800078e000c */
[----:B------:R-:W0:Y:S02]  /*0c80*/  MUFU.RCP64H R9, R3 ;  /* 0x0000000300097308 */ /* 0x000e240000001800 */
[----:B0-----:R-:W-:-:S08]  /*0c90*/  DFMA R10, R8, -R2, 1 ;  /* 0x3ff00000080a742b */ /* 0x001fd00000000802 */
[----:B------:R-:W-:-:S08]  /*0ca0*/  DFMA R10, R10, R10, R10 ;  /* 0x0000000a0a0a722b */ /* 0x000fd0000000000a */
[----:B------:R-:W-:Y:S01]  /*0cb0*/  DFMA R10, R8, R10, R8 ;  /* 0x0000000a080a722b */ /* 0x000fe20000000008 */
[----:B------:R-:W-:Y:S02]  /*0cc0*/  SEL R9, R13, 0x63400000, !P1 ;  /* 0x634000000d097807 */ /* 0x000fe40004800000 */
[----:B------:R-:W-:Y:S02]  /*0cd0*/  FSETP.GEU.AND P1, PT, |R5|, 1.469367938527859385e-39, PT ;  /* 0x001000000500780b */ /* 0x000fe40003f2e200 */
[----:B------:R-:W-:-:S03]  /*0ce0*/  LOP3.LUT R9, R9, 0x800fffff, R5, 0xf8, !PT ;  /* 0x800fffff09097812 */ /* 0x000fc600078ef805 */
[----:B------:R-:W-:Y:S01]  /*0cf0*/  DFMA R14, R10, -R2, 1 ;  /* 0x3ff000000a0e742b */ /* 0x000fe20000000802 */
[----:B------:R-:W-:-:S07]  /*0d00*/  MOV R8, R4 ;  /* 0x0000000400087202 */ /* 0x000fce0000000f00 */
[----:B------:R-:W-:Y:S01]  /*0d10*/  DFMA R10, R10, R14, R10 ;  /* 0x0000000e0a0a722b */ /* 0x000fe2000000000a */
[----:B------:R-:W-:Y:S10]  /*0d20*/  @P1 BRA `(.L_x_5) ;  /* 0x0000000000201947 */ /* 0x000ff40003800000 */
[----:B------:R-:W-:Y:S02]  /*0d30*/  LOP3.LUT R15, R7, 0x7ff00000, RZ, 0xc0, !PT ;  /* 0x7ff00000070f7812 */ /* 0x000fe400078ec0ff */
[----:B------:R-:W-:Y:S02]  /*0d40*/  MOV R14, RZ ;  /* 0x000000ff000e7202 */ /* 0x000fe40000000f00 */
[----:B------:R-:W-:-:S04]  /*0d50*/  ISETP.GE.U32.AND P1, PT, R12, R15, PT ;  /* 0x0000000f0c00720c */ /* 0x000fc80003f26070 */
[----:B------:R-:W-:-:S04]  /*0d60*/  SEL R15, R13, 0x63400000, !P1 ;  /* 0x634000000d0f7807 */ /* 0x000fc80004800000 */
[----:B------:R-:W-:-:S04]  /*0d70*/  LOP3.LUT R15, R15, 0x80000000, R5, 0xf8, !PT ;  /* 0x800000000f0f7812 */ /* 0x000fc800078ef805 */
[----:B------:R-:W-:-:S06]  /*0d80*/  LOP3.LUT R15, R15, 0x100000, RZ, 0xfc, !PT ;  /* 0x001000000f0f7812 */ /* 0x000fcc00078efcff */
[----:B------:R-:W-:-:S10]  /*0d90*/  DFMA R8, R8, 2, -R14 ;  /* 0x400000000808782b */ /* 0x000fd4000000080e */
[----:B------:R-:W-:-:S07]  /*0da0*/  LOP3.LUT R19, R9, 0x7ff00000, RZ, 0xc0, !PT ;  /* 0x7ff0000009137812 */ /* 0x000fce00078ec0ff */
.L_x_5:
[----:B------:R-:W-:Y:S01]  /*0db0*/  VIADD R20, R19, 0xffffffff ;  /* 0xffffffff13147836 */ /* 0x000fe20000000000 */
[----:B------:R-:W-:Y:S01]  /*0dc0*/  @!P0 LOP3.LUT R18, R3, 0x7ff00000, RZ, 0xc0, !PT ;  /* 0x7ff0000003128812 */ /* 0x000fe200078ec0ff */
[----:B------:R-:W-:-:S03]  /*0dd0*/  DMUL R14, R10, R8 ;  /* 0x000000080a0e7228 */ /* 0x000fc60000000000 */
[----:B------:R-:W-:Y:S02]  /*0de0*/  IADD3 R21, PT, PT, R18, -0x1, RZ ;  /* 0xffffffff12157810 */ /* 0x000fe40007ffe0ff */
[----:B------:R-:W-:-:S03]  /*0df0*/  ISETP.GT.U32.AND P0, PT, R20, 0x7feffffe, PT ;  /* 0x7feffffe1400780c */ /* 0x000fc60003f04070 */
[----:B------:R-:W-:Y:S01]  /*0e00*/  DFMA R16, R14, -R2, R8 ;  /* 0x800000020e10722b */ /* 0x000fe20000000008 */
[----:B------:R-:W-:-:S07]  /*0e10*/  ISETP.GT.U32.OR P0, PT, R21, 0x7feffffe, P0 ;  /* 0x7feffffe1500780c */ /* 0x000fce0000704470 */
[----:B------:R-:W-:-:S06]  /*0e20*/  DFMA R10, R10, R16, R14 ;  /* 0x000000100a0a722b */ /* 0x000fcc000000000e */
[----:B------:R-:W-:Y:S05]  /*0e30*/  @P0 BRA `(.L_x_6) ;  /* 0x00000000006c0947 */ /* 0x000fea0003800000 */
[----:B------:R-:W-:-:S04]  /*0e40*/  LOP3.LUT R5, R7, 0x7ff00000, RZ, 0xc0, !PT ;  /* 0x7ff0000007057812 */ /* 0x000fc800078ec0ff */
[CC--:B------:R-:W-:Y:S02]  /*0e50*/  VIADDMNMX R4, R12.reuse, -R5.reuse, 0xb9600000, !PT ;  /* 0xb96000000c047446 */ /* 0x0c0fe40007800905 */
[----:B------:R-:W-:Y:S02]  /*0e60*/  ISETP.GE.U32.AND P0, PT, R12, R5, PT ;  /* 0x000000050c00720c */ /* 0x000fe40003f06070 */
[----:B------:R-:W-:Y:S02]  /*0e70*/  VIMNMX R4, PT, PT, R4, 0x46a00000, PT ;  /* 0x46a0000004047848 */ /* 0x000fe40003fe0100 */
[----:B------:R-:W-:-:S04]  /*0e80*/  SEL R13, R13, 0x63400000, !P0 ;  /* 0x634000000d0d7807 */ /* 0x000fc80004000000 */
[----:B------:R-:W-:Y:S02]  /*0e90*/  IADD3 R14, PT, PT, -R13, R4, RZ ;  /* 0x000000040d0e7210 */ /* 0x000fe40007ffe1ff */
[----:B------:R-:W-:-:S03]  /*0ea0*/  MOV R4, RZ ;  /* 0x000000ff00047202 */ /* 0x000fc60000000f00 */
[----:B------:R-:W-:-:S06]  /*0eb0*/  VIADD R5, R14, 0x7fe00000 ;  /* 0x7fe000000e057836 */ /* 0x000fcc0000000000 */
[----:B------:R-:W-:-:S10]  /*0ec0*/  DMUL R12, R10, R4 ;  /* 0x000000040a0c7228 */ /* 0x000fd40000000000 */
[----:B------:R-:W-:-:S13]  /*0ed0*/  FSETP.GTU.AND P0, PT, |R13|, 1.469367938527859385e-39, PT ;  /* 0x001000000d00780b */ /* 0x000fda0003f0c200 */
[----:B------:R-:W-:Y:S05]  /*0ee0*/  @P0 BRA `(.L_x_7) ;  /* 0x0000000000940947 */ /* 0x000fea0003800000 */
[----:B------:R-:W-:Y:S01]  /*0ef0*/  DFMA R2, R10, -R2, R8 ;  /* 0x800000020a02722b */ /* 0x000fe20000000008 */
[----:B------:R-:W-:-:S09]  /*0f00*/  MOV R4, RZ ;  /* 0x000000ff00047202 */ /* 0x000fd20000000f00 */
[C---:B------:R-:W-:Y:S02]  /*0f10*/  FSETP.NEU.AND P0, PT, R3.reuse, RZ, PT ;  /* 0x000000ff0300720b */ /* 0x040fe40003f0d000 */
[----:B------:R-:W-:-:S04]  /*0f20*/  LOP3.LUT R7, R3, 0x80000000, R7, 0x48, !PT ;  /* 0x8000000003077812 */ /* 0x000fc800078e4807 */
[----:B------:R-:W-:-:S07]  /*0f30*/  LOP3.LUT R5, R7, R5, RZ, 0xfc, !PT ;  /* 0x0000000507057212 */ /* 0x000fce00078efcff */
[----:B------:R-:W-:Y:S05]  /*0f40*/  @!P0 BRA `(.L_x_7) ;  /* 0x00000000007c8947 */ /* 0x000fea0003800000 */
[----:B------:R-:W-:Y:S01]  /*0f50*/  IMAD.MOV R3, RZ, RZ, -R14 ;  /* 0x000000ffff037224 */ /* 0x000fe200078e0a0e */
[----:B------:R-:W-:Y:S01]  /*0f60*/  MOV R2, RZ ;  /* 0x000000ff00027202 */ /* 0x000fe20000000f00 */
[----:B------:R-:W-:-:S05]  /*0f70*/  DMUL.RP R4, R10, R4 ;  /* 0x000000040a047228 */ /* 0x000fca0000008000 */
[----:B------:R-:W-:-:S05]  /*0f80*/  DFMA R2, R12, -R2, R10 ;  /* 0x800000020c02722b */ /* 0x000fca000000000a */
[----:B------:R-:W-:Y:S02]  /*0f90*/  LOP3.LUT R7, R5, R7, RZ, 0x3c, !PT ;  /* 0x0000000705077212 */ /* 0x000fe400078e3cff */
[----:B------:R-:W-:-:S04]  /*0fa0*/  IADD3 R2, PT, PT, -R14, -0x43300000, RZ ;  /* 0xbcd000000e027810 */ /* 0x000fc80007ffe1ff */
[----:B------:R-:W-:-:S04]  /*0fb0*/  FSETP.NEU.AND P0, PT, |R3|, R2, PT ;  /* 0x000000020300720b */ /* 0x000fc80003f0d200 */
[----:B------:R-:W-:Y:S02]  /*0fc0*/  FSEL R12, R4, R12, !P0 ;  /* 0x0000000c040c7208 */ /* 0x000fe40004000000 */
[----:B------:R-:W-:Y:S01]  /*0fd0*/  FSEL R13, R7, R13, !P0 ;  /* 0x0000000d070d7208 */ /* 0x000fe20004000000 */
[----:B------:R-:W-:Y:S06]  /*0fe0*/  BRA `(.L_x_7) ;  /* 0x0000000000547947 */ /* 0x000fec0003800000 */
.L_x_6:
[----:B------:R-:W-:-:S14]  /*0ff0*/  DSETP.NAN.AND P0, PT, R4, R4, PT ;  /* 0x000000040400722a */ /* 0x000fdc0003f08000 */
[----:B------:R-:W-:Y:S05]  /*1000*/  @P0 BRA `(.L_x_8) ;  /* 0x0000000000440947 */ /* 0x000fea0003800000 */
[----:B------:R-:W-:-:S14]  /*1010*/  DSETP.NAN.AND P0, PT, R6, R6, PT ;  /* 0x000000060600722a */ /* 0x000fdc0003f08000 */
[----:B------:R-:W-:Y:S05]  /*1020*/  @P0 BRA `(.L_x_9) ;  /* 0x0000000000300947 */ /* 0x000fea0003800000 */
[----:B------:R-:W-:Y:S01]  /*1030*/  ISETP.NE.AND P0, PT, R19, R18, PT ;  /* 0x000000121300720c */ /* 0x000fe20003f05270 */
[----:B------:R-:W-:Y:S01]  /*1040*/  IMAD.MOV.U32 R13, RZ, RZ, -0x80000 ;  /* 0xfff80000ff0d7424 */ /* 0x000fe200078e00ff */
[----:B------:R-:W-:-:S11]  /*1050*/  MOV R12, 0x0 ;  /* 0x00000000000c7802 */ /* 0x000fd60000000f00 */
[----:B------:R-:W-:Y:S05]  /*1060*/  @!P0 BRA `(.L_x_7) ;  /* 0x0000000000348947 */ /* 0x000fea0003800000 */
[----:B------:R-:W-:Y:S02]  /*1070*/  ISETP.NE.AND P0, PT, R19, 0x7ff00000, PT ;  /* 0x7ff000001300780c */ /* 0x000fe40003f05270 */
[----:B------:R-:W-:Y:S02]  /*1080*/  LOP3.LUT R13, R5, 0x80000000, R7, 0x48, !PT ;  /* 0x80000000050d7812 */ /* 0x000fe400078e4807 */
[----:B------:R-:W-:-:S13]  /*1090*/  ISETP.EQ.OR P0, PT, R18, RZ, !P0 ;  /* 0x000000ff1200720c */ /* 0x000fda0004702670 */
[----:B------:R-:W-:Y:S02]  /*10a0*/  @P0 LOP3.LUT R2, R13, 0x7ff00000, RZ, 0xfc, !PT ;  /* 0x7ff000000d020812 */ /* 0x000fe400078efcff */
[----:B------:R-:W-:Y:S02]  /*10b0*/  @!P0 MOV R12, RZ ;  /* 0x000000ff000c8202 */ /* 0x000fe40000000f00 */
[----:B------:R-:W-:Y:S01]  /*10c0*/  @P0 MOV R12, RZ ;  /* 0x000000ff000c0202 */ /* 0x000fe20000000f00 */
[----:B------:R-:W-:Y:S01]  /*10d0*/  @P0 IMAD.MOV.U32 R13, RZ, RZ, R2 ;  /* 0x000000ffff0d0224 */ /* 0x000fe200078e0002 */
[----:B------:R-:W-:Y:S06]  /*10e0*/  BRA `(.L_x_7) ;  /* 0x0000000000147947 */ /* 0x000fec0003800000 */
.L_x_9:
[----:B------:R-:W-:Y:S02]  /*10f0*/  LOP3.LUT R13, R7, 0x80000, RZ, 0xfc, !PT ;  /* 0x00080000070d7812 */ /* 0x000fe400078efcff */
[----:B------:R-:W-:Y:S01]  /*1100*/  MOV R12, R6 ;  /* 0x00000006000c7202 */ /* 0x000fe20000000f00 */
[----:B------:R-:W-:Y:S06]  /*1110*/  BRA `(.L_x_7) ;  /* 0x0000000000087947 */ /* 0x000fec0003800000 */
.L_x_8:
[----:B------:R-:W-:Y:S02]  /*1120*/  LOP3.LUT R13, R5, 0x80000, RZ, 0xfc, !PT ;  /* 0x00080000050d7812 */ /* 0x000fe400078efcff */
[----:B------:R-:W-:-:S07]  /*1130*/  MOV R12, R4 ;  /* 0x00000004000c7202 */ /* 0x000fce0000000f00 */
.L_x_7:
[----:B------:R-:W-:Y:S01]  /*1140*/  IMAD.MOV.U32 R2, RZ, RZ, R0 ;  /* 0x000000ffff027224 */ /* 0x000fe200078e0000 */
[----:B------:R-:W-:-:S04]  /*1150*/  MOV R3, 0x0 ;  /* 0x0000000000037802 */ /* 0x000fc80000000f00 */
[----:B------:R-:W-:Y:S05]  /*1160*/  RET.REL.NODEC R2 `(_Z35compute_scaling_factor2_cuda_kernelPfPKfS1_f) ;  /* 0xffffffec02a47950 */ /* 0x000fea0003c3ffff */
        .weak           $__internal_1_$__cuda_sm20_sqrt_rn_f32_slowpath
        .type           $__internal_1_$__cuda_sm20_sqrt_rn_f32_slowpath,@function
        .size           $__internal_1_$__cuda_sm20_sqrt_rn_f32_slowpath,(.L_x_22 - $__internal_1_$__cuda_sm20_sqrt_rn_f32_slowpath)
$__internal_1_$__cuda_sm20_sqrt_rn_f32_slowpath:
[----:B------:R-:W-:-:S13]  /*1170*/  LOP3.LUT P0, RZ, R3, 0x7fffffff, RZ, 0xc0, !PT ;  /* 0x7fffffff03ff7812 */ /* 0x000fda000780c0ff */
[----:B------:R-:W-:Y:S01]  /*1180*/  @!P0 MOV R2, R3 ;  /* 0x0000000300028202 */ /* 0x000fe20000000f00 */
[----:B------:R-:W-:Y:S06]  /*1190*/  @!P0 BRA `(.L_x_10) ;  /* 0x0000000000488947 */ /* 0x000fec0003800000 */
[----:B------:R-:W-:Y:S01]  /*11a0*/  FSETP.GEU.FTZ.AND P0, PT, R3, RZ, PT ;  /* 0x000000ff0300720b */ /* 0x000fe20003f1e000 */
[----:B------:R-:W-:-:S12]  /*11b0*/  IMAD.MOV.U32 R0, RZ, RZ, R3 ;  /* 0x000000ffff007224 */ /* 0x000fd800078e0003 */
[----:B------:R-:W-:Y:S01]  /*11c0*/  @!P0 MOV R2, 0x7fffffff ;  /* 0x7fffffff00028802 */ /* 0x000fe20000000f00 */
[----:B------:R-:W-:Y:S06]  /*11d0*/  @!P0 BRA `(.L_x_10) ;  /* 0x0000000000388947 */ /* 0x000fec0003800000 */
[----:B------:R-:W-:-:S13]  /*11e0*/  FSETP.GTU.FTZ.AND P0, PT, |R0|, +INF , PT ;  /* 0x7f8000000000780b */ /* 0x000fda0003f1c200 */
[----:B------:R-:W-:Y:S01]  /*11f0*/  @P0 FADD.FTZ R2, R0, 1 ;  /* 0x3f80000000020421 */ /* 0x000fe20000010000 */
[----:B------:R-:W-:Y:S06]  /*1200*/  @P0 BRA `(.L_x_10) ;  /* 0x00000000002c0947 */ /* 0x000fec0003800000 */
[----:B------:R-:W-:-:S13]  /*1210*/  FSETP.NEU.FTZ.AND P0, PT, |R0|, +INF , PT ;  /* 0x7f8000000000780b */ /* 0x000fda0003f1d200 */
[----:B------:R-:W-:Y:S01]  /*1220*/  @!P0 MOV R2, R0 ;  /* 0x0000000000028202 */ /* 0x000fe20000000f00 */
[----:B------:R-:W-:Y:S06]  /*1230*/  @!P0 BRA `(.L_x_10) ;  /* 0x0000000000208947 */ /* 0x000fec0003800000 */
[----:B------:R-:W-:-:S04]  /*1240*/  FFMA R0, R0, 1.84467440737095516160e+19, RZ ;  /* 0x5f80000000007823 */ /* 0x000fc800000000ff */
[----:B------:R-:W0:Y:S02]  /*1250*/  MUFU.RSQ R3, R0 ;  /* 0x0000000000037308 */ /* 0x000e240000001400 */
[----:B0-----:R-:W-:Y:S01]  /*1260*/  FMUL.FTZ R7, R0, R3 ;  /* 0x0000000300077220 */ /* 0x001fe20000410000 */
[----:B------:R-:W-:-:S03]  /*1270*/  FMUL.FTZ R3, R3, 0.5 ;  /* 0x3f00000003037820 */ /* 0x000fc60000410000 */
[----:B------:R-:W-:-:S04]  /*1280*/  FADD.FTZ R2, -R7, -RZ ;  /* 0x800000ff07027221 */ /* 0x000fc80000010100 */
[----:B------:R-:W-:-:S04]  /*1290*/  FFMA R2, R7, R2, R0 ;  /* 0x0000000207027223 */ /* 0x000fc80000000000 */
[----:B------:R-:W-:-:S04]  /*12a0*/  FFMA R2, R2, R3, R7 ;  /* 0x0000000302027223 */ /* 0x000fc80000000007 */
[----:B------:R-:W-:-:S07]  /*12b0*/  FMUL.FTZ R2, R2, 2.3283064365386962891e-10 ;  /* 0x2f80000002027820 */ /* 0x000fce0000410000 */
.L_x_10:
[----:B------:R-:W-:Y:S02]  /*12c0*/  HFMA2 R3, -RZ, RZ, 0, 0 ;  /* 0x00000000ff037431 */ /* 0x000fe400000001ff */
[----:B------:R-:W-:Y:S01]  /*12d0*/  IMAD.MOV.U32 R0, RZ, RZ, R2 ;  /* 0x000000ffff007224 */ /* 0x000fe200078e0002 */
[----:B------:R-:W-:-:S04]  /*12e0*/  MOV R2, R6 ;  /* 0x0000000600027202 */ /* 0x000fc80000000f00 */
[----:B------:R-:W-:Y:S05]  /*12f0*/  RET.REL.NODEC R2 `(_Z35compute_scaling_factor2_cuda_kernelPfPKfS1_f) ;  /* 0xffffffec02407950 */ /* 0x000fea0003c3ffff */
.L_x_11:
[----:B------:R-:W-:-:S00]  /*1300*/  BRA `(.L_x_11) ;  /* 0xfffffffc00fc7947 */ /* 0x000fc0000383ffff */
[----:B------:R-:W-:-:S00]  /*1310*/  NOP ;  /* 0x0000000000007918 */ /* 0x000fc00000000000 */
        /* <DEDUP_REMOVED lines=14> */
.L_x_22:


//--------------------- .text._Z34compute_scaling_factor_cuda_kernelPfPKff --------------------------
	.section	.text._Z34compute_scaling_factor_cuda_kernelPfPKff,"ax",@progbits
	.align	128
        .global         _Z34compute_scaling_factor_cuda_kernelPfPKff
        .type           _Z34compute_scaling_factor_cuda_kernelPfPKff,@function
        .size           _Z34compute_scaling_factor_cuda_kernelPfPKff,(.L_x_23 - _Z34compute_scaling_factor_cuda_kernelPfPKff)
        .other          _Z34compute_scaling_factor_cuda_kernelPfPKff,@"STO_CUDA_ENTRY STV_DEFAULT"
_Z34compute_scaling_factor_cuda_kernelPfPKff:
.text._Z34compute_scaling_factor_cuda_kernelPfPKff:
[----:B------:R-:W-:Y:S01]  /*0000*/  LDC R1, c[0x0][0x37c] ;  /* 0x0000df00ff017b82 */ /* 0x000fe20000000800 */
[----:B------:R-:W0:Y:S07]  /*0010*/  S2R R0, SR_TID.X ;  /* 0x0000000000007919 */ /* 0x000e2e0000002100 */
[----:B------:R-:W0:Y:S01]  /*0020*/  LDC.64 R2, c[0x0][0x388] ;  /* 0x0000e200ff027b82 */ /* 0x000e220000000a00 */
[----:B------:R-:W1:Y:S01]  /*0030*/  LDCU.64 UR4, c[0x0][0x358] ;  /* 0x00006b00ff0477ac */ /* 0x000e620008000a00 */
[----:B0-----:R-:W-:-:S06]  /*0040*/  IMAD.WIDE.U32 R2, R0, 0x4, R2 ;  /* 0x0000000400027825 */ /* 0x001fcc00078e0002 */
[----:B-1----:R-:W2:Y:S01]  /*0050*/  LDG.E R2, desc[UR4][R2.64] ;  /* 0x0000000402027981 */ /* 0x002ea2000c1e1900 */
[----:B------:R-:W-:Y:S01]  /*0060*/  UMOV UR6, 0xa0b5ed8d ;  /* 0xa0b5ed8d00067882 */ /* 0x000fe20000000000 */
[----:B------:R-:W-:Y:S01]  /*0070*/  UMOV UR7, 0x3eb0c6f7 ;  /* 0x3eb0c6f700077882 */ /* 0x000fe20000000000 */
[----:B------:R-:W-:Y:S01]  /*0080*/  IMAD.MOV.U32 R6, RZ, RZ, 0x1 ;  /* 0x00000001ff067424 */ /* 0x000fe200078e00ff */
[----:B------:R-:W-:Y:S01]  /*0090*/  BSSY.RECONVERGENT B0, `(.L_x_12) ;  /* 0x0000014000007945 */ /* 0x000fe20003800200 */
[----:B--2---:R-:W0:Y:S02]  /*00a0*/  F2F.F64.F32 R4, R2 ;  /* 0x0000000200047310 */ /* 0x004e240000201800 */
[----:B0-----:R-:W-:Y:S01]  /*00b0*/  DADD R4, R4, UR6 ;  /* 0x0000000604047e29 */ /* 0x001fe20008000000 */
[----:B------:R-:W0:Y:S05]  /*00c0*/  LDCU UR6, c[0x0][0x390] ;  /* 0x00007200ff0677ac */ /* 0x000e2a0008000800 */
[----:B------:R-:W1:Y:S02]  /*00d0*/  MUFU.RCP64H R7, R5 ;  /* 0x0000000500077308 */ /* 0x000e640000001800 */
[----:B-1----:R-:W-:-:S08]  /*00e0*/  DFMA R8, -R4, R6, 1 ;  /* 0x3ff000000408742b */ /* 0x002fd00000000106 */
[----:B------:R-:W-:-:S08]  /*00f0*/  DFMA R8, R8, R8, R8 ;  /* 0x000000080808722b */ /* 0x000fd00000000008 */
[----:B------:R-:W-:Y:S01]  /*0100*/  DFMA R8, R6, R8, R6 ;  /* 0x000000080608722b */ /* 0x000fe20000000006 */
[----:B0-----:R-:W0:Y:S07]  /*0110*/  F2F.F64.F32 R6, UR6 ;  /* 0x0000000600067d10 */ /* 0x001e2e0008201800 */
[----:B------:R-:W-:-:S08]  /*0120*/  DFMA R10, -R4, R8, 1 ;  /* 0x3ff00000040a742b */ /* 0x000fd00000000108 */
[----:B------:R-:W-:Y:S01]  /*0130*/  DFMA R10, R8, R10, R8 ;  /* 0x0000000a080a722b */ /* 0x000fe20000000008 */
[----:B0-----:R-:W-:-:S07]  /*0140*/  FSETP.GEU.AND P1, PT, |R7|, 6.5827683646048100446e-37, PT ;  /* 0x036000000700780b */ /* 0x001fce0003f2e200 */
[----:B------:R-:W-:-:S08]  /*0150*/  DMUL R2, R6, R10 ;  /* 0x0000000a06027228 */ /* 0x000fd00000000000 */
[----:B------:R-:W-:-:S08]  /*0160*/  DFMA R8, -R4, R2, R6 ;  /* 0x000000020408722b */ /* 0x000fd00000000106 */
[----:B------:R-:W-:-:S10]  /*0170*/  DFMA R2, R10, R8, R2 ;  /* 0x000000080a02722b */ /* 0x000fd40000000002 */
[----:B------:R-:W-:-:S05]  /*0180*/  FFMA R8, RZ, R5, R3 ;  /* 0x00000005ff087223 */ /* 0x000fca0000000003 */
[----:B------:R-:W-:-:S13]  /*0190*/  FSETP.GT.AND P0, PT, |R8|, 1.469367938527859385e-39, PT ;  /* 0x001000000800780b */ /* 0x000fda0003f04200 */
[----:B------:R-:W-:Y:S05]  /*01a0*/  @P0 BRA P1, `(.L_x_13) ;  /* 0x0000000000080947 */ /* 0x000fea0000800000 */
[----:B------:R-:W-:-:S07]  /*01b0*/  MOV R10, 0x1d0 ;  /* 0x000001d0000a7802 */ /* 0x000fce0000000f00 */
[----:B------:R-:W-:Y:S05]  /*01c0*/  CALL.REL.NOINC `($__internal_2_$__cuda_sm20_div_rn_f64_full) ;  /* 0x0000000000347944 */ /* 0x000fea0003c00000 */
.L_x_13:
[----:B------:R-:W-:Y:S05]  /*01d0*/  BSYNC.RECONVERGENT B0 ;  /* 0x0000000000007941 */ /* 0x000fea0003800200 */
.L_x_12:
[----:B------:R-:W-:Y:S01]  /*01e0*/  DSETP.MIN.AND P0, P1, R2, 1, PT ;  /* 0x3ff000000200742a */ /* 0x000fe20003900000 */
[----:B------:R-:W-:Y:S01]  /*01f0*/  IMAD.MOV.U32 R6, RZ, RZ, R3 ;  /* 0x000000ffff067224 */ /* 0x000fe200078e0003 */
[----:B------:R-:W0:Y:S01]  /*0200*/  LDC.64 R4, c[0x0][0x380] ;  /* 0x0000e000ff047b82 */ /* 0x000e220000000a00 */
[----:B------:R-:W-:-:S03]  /*0210*/  IMAD.MOV.U32 R8, RZ, RZ, 0x80000 ;  /* 0x00080000ff087424 */ /* 0x000fc600078e00ff */
[----:B------:R-:W-:Y:S02]  /*0220*/  FSEL R7, R6, 1.875, P0 ;  /* 0x3ff0000006077808 */ /* 0x000fe40000000000 */
[----:B------:R-:W-:-:S06]  /*0230*/  SEL R2, R2, RZ, P0 ;  /* 0x000000ff02027207 */ /* 0x000fcc0000000000 */
[----:B------:R-:W-:-:S05]  /*0240*/  @P1 LOP3.LUT R7, R8, 0x3ff00000, RZ, 0xfc, !PT ;  /* 0x3ff0000008071812 */ /* 0x000fca00078efcff */
[----:B------:R-:W-:-:S06]  /*0250*/  IMAD.MOV.U32 R3, RZ, RZ, R7 ;  /* 0x000000ffff037224 */ /* 0x000fcc00078e0007 */
[----:B------:R-:W1:Y:S01]  /*0260*/  F2F.F32.F64 R3, R2 ;  /* 0x0000000200037310 */ /* 0x000e620000301000 */
[----:B0-----:R-:W-:-:S05]  /*0270*/  IMAD.WIDE.U32 R4, R0, 0x4, R4 ;  /* 0x0000000400047825 */ /* 0x001fca00078e0004 */
[----:B-1----:R-:W-:Y:S01]  /*0280*/  STG.E desc[UR4][R4.64], R3 ;  /* 0x0000000304007986 */ /* 0x002fe2000c101904 */
[----:B------:R-:W-:Y:S05]  /*0290*/  EXIT ;  /* 0x000000000000794d */ /* 0x000fea0003800000 */
        .weak           $__internal_2_$__cuda_sm20_div_rn_f64_full
        .type           $__internal_2_$__cuda_sm20_div_rn_f64_full,@function
        .size           $__internal_2_$__cuda_sm20_div_rn_f64_full,(.L_x_23 - $__internal_2_$__cuda_sm20_div_rn_f64_full)
$__internal_2_$__cuda_sm20_div_rn_f64_full:
[C---:B------:R-:W-:Y:S01]  /*02a0*/  FSETP.GEU.AND P0, PT, |R5|.reuse, 1.469367938527859385e-39, PT ;  /* 0x001000000500780b */ /* 0x040fe20003f0e200 */
[----:B------:R-:W-:Y:S01]  /*02b0*/  IMAD.MOV.U32 R8, RZ, RZ, 0x1 ;  /* 0x00000001ff087424 */ /* 0x000fe200078e00ff */
[C---:B------:R-:W-:Y:S01]  /*02c0*/  LOP3.LUT R2, R5.reuse, 0x800fffff, RZ, 0xc0, !PT ;  /* 0x800fffff05027812 */ /* 0x040fe200078ec0ff */
[----:B------:R-:W-:Y:S01]  /*02d0*/  IMAD.MOV.U32 R11, RZ, RZ, 0x1ca00000 ;  /* 0x1ca00000ff0b7424 */ /* 0x000fe200078e00ff */
[----:B------:R-:W-:Y:S02]  /*02e0*/  LOP3.LUT R15, R5, 0x7ff00000, RZ, 0xc0, !PT ;  /* 0x7ff00000050f7812 */ /* 0x000fe400078ec0ff */
[----:B------:R-:W-:Y:S01]  /*02f0*/  LOP3.LUT R3, R2, 0x3ff00000, RZ, 0xfc, !PT ;  /* 0x3ff0000002037812 */ /* 0x000fe200078efcff */
[----:B------:R-:W-:Y:S01]  /*0300*/  IMAD.MOV.U32 R2, RZ, RZ, R4 ;  /* 0x000000ffff027224 */ /* 0x000fe200078e0004 */
[----:B------:R-:W-:-:S04]  /*0310*/  LOP3.LUT R14, R7, 0x7ff00000, RZ, 0xc0, !PT ;  /* 0x7ff00000070e7812 */ /* 0x000fc800078ec0ff */
[----:B------:R-:W-:Y:S01]  /*0320*/  ISETP.GE.U32.AND P1, PT, R14, R15, PT ;  /* 0x0000000f0e00720c */ /* 0x000fe20003f26070 */
[----:B------:R-:W-:Y:S01]  /*0330*/  @!P0 DMUL R2, R4, 8.98846567431157953865e+307 ;  /* 0x7fe0000004028828 */ /* 0x000fe20000000000 */
[----:B------:R-:W-:-:S05]  /*0340*/  IMAD.MOV.U32 R21, RZ, RZ, R14 ;  /* 0x000000ffff157224 */ /* 0x000fca00078e000e */
[----:B------:R-:W0:Y:S02]  /*0350*/  MUFU.RCP64H R9, R3 ;  /* 0x0000000300097308 */ /* 0x000e240000001800 */
[----:B0-----:R-:W-:-:S08]  /*0360*/  DFMA R12, R8, -R2, 1 ;  /* 0x3ff00000080c742b */ /* 0x001fd00000000802 */
[----:B------:R-:W-:-:S08]  /*0370*/  DFMA R12, R12, R12, R12 ;  /* 0x0000000c0c0c722b */ /* 0x000fd0000000000c */
[----:B------:R-:W-:Y:S01]  /*0380*/  DFMA R12, R8, R12, R8 ;  /* 0x0000000c080c722b */ /* 0x000fe20000000008 */
[----:B------:R-:W-:Y:S01]  /*0390*/  SEL R9, R11, 0x63400000, !P1 ;  /* 0x634000000b097807 */ /* 0x000fe20004800000 */
[----:B------:R-:W-:Y:S01]  /*03a0*/  IMAD.MOV.U32 R8, RZ, RZ, R6 ;  /* 0x000000ffff087224 */ /* 0x000fe200078e0006 */
[----:B------:R-:W-:Y:S02]  /*03b0*/  FSETP.GEU.AND P1, PT, |R7|, 1.469367938527859385e-39, PT ;  /* 0x001000000700780b */ /* 0x000fe40003f2e200 */
[----:B------:R-:W-:-:S03]  /*03c0*/  LOP3.LUT R9, R9, 0x800fffff, R7, 0xf8, !PT ;  /* 0x800fffff09097812 */ /* 0x000fc600078ef807 */
[----:B------:R-:W-:-:S08]  /*03d0*/  DFMA R16, R12, -R2, 1 ;  /* 0x3ff000000c10742b */ /* 0x000fd00000000802 */
[----:B------:R-:W-:Y:S01]  /*03e0*/  DFMA R12, R12, R16, R12 ;  /* 0x000000100c0c722b */ /* 0x000fe2000000000c */
[----:B------:R-:W-:Y:S10]  /*03f0*/  @P1 BRA `(.L_x_14) ;  /* 0x0000000000201947 */ /* 0x000ff40003800000 */
[----:B------:R-:W-:Y:S01]  /*0400*/  LOP3.LUT R17, R5, 0x7ff00000, RZ, 0xc0, !PT ;  /* 0x7ff0000005117812 */ /* 0x000fe200078ec0ff */
[----:B------:R-:W-:-:S03]  /*0410*/  IMAD.MOV.U32 R16, RZ, RZ, RZ ;  /* 0x000000ffff107224 */ /* 0x000fc600078e00ff */
[----:B------:R-:W-:-:S04]  /*0420*/  ISETP.GE.U32.AND P1, PT, R14, R17, PT ;  /* 0x000000110e00720c */ /* 0x000fc80003f26070 */
[----:B------:R-:W-:-:S04]  /*0430*/  SEL R17, R11, 0x63400000, !P1 ;  /* 0x634000000b117807 */ /* 0x000fc80004800000 */
[----:B------:R-:W-:-:S04]  /*0440*/  LOP3.LUT R17, R17, 0x80000000, R7, 0xf8, !PT ;  /* 0x8000000011117812 */ /* 0x000fc800078ef807 */
[----:B------:R-:W-:-:S06]  /*0450*/  LOP3.LUT R17, R17, 0x100000, RZ, 0xfc, !PT ;  /* 0x0010000011117812 */ /* 0x000fcc00078efcff */
[----:B------:R-:W-:-:S10]  /*0460*/  DFMA R8, R8, 2, -R16 ;  /* 0x400000000808782b */ /* 0x000fd40000000810 */
[----:B------:R-:W-:-:S07]  /*0470*/  LOP3.LUT R21, R9, 0x7ff00000, RZ, 0xc0, !PT ;  /* 0x7ff0000009157812 */ /* 0x000fce00078ec0ff */
.L_x_14:
[----:B------:R-:W-:Y:S01]  /*0480*/  IMAD.MOV.U32 R20, RZ, RZ, R15 ;  /* 0x000000ffff147224 */ /* 0x000fe200078e000f */
[----:B------:R-:W-:Y:S01]  /*0490*/  @!P0 LOP3.LUT R20, R3, 0x7ff00000, RZ, 0xc0, !PT ;  /* 0x7ff0000003148812 */ /* 0x000fe200078ec0ff */
[----:B------:R-:W-:Y:S01]  /*04a0*/  VIADD R15, R21, 0xffffffff ;  /* 0xffffffff150f7836 */ /* 0x000fe20000000000 */
[----:B------:R-:W-:Y:S01]  /*04b0*/  DMUL R16, R12, R8 ;  /* 0x000000080c107228 */ /* 0x000fe20000000000 */
[----:B------:R-:W-:Y:S02]  /*04c0*/  BSSY.RECONVERGENT B1, `(.L_x_15) ;  /* 0x0000037000017945 */ /* 0x000fe40003800200 */
[----:B------:R-:W-:Y:S01]  /*04d0*/  VIADD R22, R20, 0xffffffff ;  /* 0xffffffff14167836 */ /* 0x000fe20000000000 */
[----:B------:R-:W-:-:S04]  /*04e0*/  ISETP.GT.U32.AND P0, PT, R15, 0x7feffffe, PT ;  /* 0x7feffffe0f00780c */ /* 0x000fc80003f04070 */
[----:B------:R-:W-:Y:S01]  /*04f0*/  ISETP.GT.U32.OR P0, PT, R22, 0x7feffffe, P0 ;  /* 0x7feffffe1600780c */ /* 0x000fe20000704470 */
[----:B------:R-:W-:-:S08]  /*0500*/  DFMA R18, R16, -R2, R8 ;  /* 0x800000021012722b */ /* 0x000fd00000000008 */
[----:B------:R-:W-:-:S04]  /*0510*/  DFMA R12, R12, R18, R16 ;  /* 0x000000120c0c722b */ /* 0x000fc80000000010 */
[----:B------:R-:W-:Y:S07]  /*0520*/  @P0 BRA `(.L_x_16) ;  /* 0x00000000006c0947 */ /* 0x000fee0003800000 */
[----:B------:R-:W-:-:S04]  /*0530*/  LOP3.LUT R7, R5, 0x7ff00000, RZ, 0xc0, !PT ;  /* 0x7ff0000005077812 */ /* 0x000fc800078ec0ff */
[CC--:B------:R-:W-:Y:S02]  /*0540*/  VIADDMNMX R6, R14.reuse, -R7.reuse, 0xb9600000, !PT ;  /* 0xb96000000e067446 */ /* 0x0c0fe40007800907 */
[----:B------:R-:W-:Y:S02]  /*0550*/  ISETP.GE.U32.AND P0, PT, R14, R7, PT ;  /* 0x000000070e00720c */ /* 0x000fe40003f06070 */
[----:B------:R-:W-:Y:S02]  /*0560*/  VIMNMX R6, PT, PT, R6, 0x46a00000, PT ;  /* 0x46a0000006067848 */ /* 0x000fe40003fe0100 */
[----:B------:R-:W-:-:S05]  /*0570*/  SEL R11, R11, 0x63400000, !P0 ;  /* 0x634000000b0b7807 */ /* 0x000fca0004000000 */
[----:B------:R-:W-:Y:S02]  /*0580*/  IMAD.IADD R11, R6, 0x1, -R11 ;  /* 0x00000001060b7824 */ /* 0x000fe400078e0a0b */
[----:B------:R-:W-:Y:S02]  /*0590*/  IMAD.MOV.U32 R6, RZ, RZ, RZ ;  /* 0x000000ffff067224 */ /* 0x000fe400078e00ff */
[----:B------:R-:W-:-:S06]  /*05a0*/  VIADD R7, R11, 0x7fe00000 ;  /* 0x7fe000000b077836 */ /* 0x000fcc0000000000 */
[----:B------:R-:W-:-:S10]  /*05b0*/  DMUL R14, R12, R6 ;  /* 0x000000060c0e7228 */ /* 0x000fd40000000000 */
[----:B------:R-:W-:-:S13]  /*05c0*/  FSETP.GTU.AND P0, PT, |R15|, 1.469367938527859385e-39, PT ;  /* 0x001000000f00780b */ /* 0x000fda0003f0c200 */
[----:B------:R-:W-:Y:S05]  /*05d0*/  @P0 BRA `(.L_x_17) ;  /* 0x0000000000940947 */ /* 0x000fea0003800000 */
[----:B------:R-:W-:Y:S01]  /*05e0*/  DFMA R2, R12, -R2, R8 ;  /* 0x800000020c02722b */ /* 0x000fe20000000008 */
[----:B------:R-:W-:-:S09]  /*05f0*/  IMAD.MOV.U32 R6, RZ, RZ, RZ ;  /* 0x000000ffff067224 */ /* 0x000fd200078e00ff */
[C---:B------:R-:W-:Y:S02]  /*0600*/  FSETP.NEU.AND P0, PT, R3.reuse, RZ, PT ;  /* 0x000000ff0300720b */ /* 0x040fe40003f0d000 */
[----:B------:R-:W-:-:S04]  /*0610*/  LOP3.LUT R5, R3, 0x80000000, R5, 0x48, !PT ;  /* 0x8000000003057812 */ /* 0x000fc800078e4805 */
[----:B------:R-:W-:-:S07]  /*0620*/  LOP3.LUT R7, R5, R7, RZ, 0xfc, !PT ;  /* 0x0000000705077212 */ /* 0x000fce00078efcff */
[----:B------:R-:W-:Y:S05]  /*0630*/  @!P0 BRA `(.L_x_17) ;  /* 0x00000000007c8947 */ /* 0x000fea0003800000 */
[----:B------:R-:W-:Y:S01]  /*0640*/  IMAD.MOV R3, RZ, RZ, -R11 ;  /* 0x000000ffff037224 */ /* 0x000fe200078e0a0b */
[----:B------:R-:W-:Y:S01]  /*0650*/  DMUL.RP R6, R12, R6 ;  /* 0x000000060c067228 */ /* 0x000fe20000008000 */
[----:B------:R-:W-:Y:S01]  /*0660*/  IMAD.MOV.U32 R2, RZ, RZ, RZ ;  /* 0x000000ffff027224 */ /* 0x000fe200078e00ff */
[----:B------:R-:W-:-:S05]  /*0670*/  IADD3 R11, PT, PT, -R11, -0x43300000, RZ ;  /* 0xbcd000000b0b7810 */ /* 0x000fca0007ffe1ff */
[----:B------:R-:W-:-:S03]  /*0680*/  DFMA R2, R14, -R2, R12 ;  /* 0x800000020e02722b */ /* 0x000fc6000000000c */
[----:B------:R-:W-:-:S07]  /*0690*/  LOP3.LUT R5, R7, R5, RZ, 0x3c, !PT ;  /* 0x0000000507057212 */ /* 0x000fce00078e3cff */
[----:B------:R-:W-:-:S04]  /*06a0*/  FSETP.NEU.AND P0, PT, |R3|, R11, PT ;  /* 0x0000000b0300720b */ /* 0x000fc80003f0d200 */
[----:B------:R-:W-:Y:S02]  /*06b0*/  FSEL R14, R6, R14, !P0 ;  /* 0x0000000e060e7208 */ /* 0x000fe40004000000 */
[----:B------:R-:W-:Y:S01]  /*06c0*/  FSEL R15, R5, R15, !P0 ;  /* 0x0000000f050f7208 */ /* 0x000fe20004000000 */
[----:B------:R-:W-:Y:S06]  /*06d0*/  BRA `(.L_x_17) ;  /* 0x0000000000547947 */ /* 0x000fec0003800000 */
.L_x_16:
[----:B------:R-:W-:-:S14]  /*06e0*/  DSETP.NAN.AND P0, PT, R6, R6, PT ;  /* 0x000000060600722a */ /* 0x000fdc0003f08000 */
[----:B------:R-:W-:Y:S05]  /*06f0*/  @P0 BRA `(.L_x_18) ;  /* 0x0000000000440947 */ /* 0x000fea0003800000 */
[----:B------:R-:W-:-:S14]  /*0700*/  DSETP.NAN.AND P0, PT, R4, R4, PT ;  /* 0x000000040400722a */ /* 0x000fdc0003f08000 */
[----:B------:R-:W-:Y:S05]  /*0710*/  @P0 BRA `(.L_x_19) ;  /* 0x0000000000300947 */ /* 0x000fea0003800000 */
[----:B------:R-:W-:Y:S01]  /*0720*/  ISETP.NE.AND P0, PT, R21, R20, PT ;  /* 0x000000141500720c */ /* 0x000fe20003f05270 */
[----:B------:R-:W-:Y:S02]  /*0730*/  IMAD.MOV.U32 R14, RZ, RZ, 0x0 ;  /* 0x00000000ff0e7424 */ /* 0x000fe400078e00ff */
[----:B------:R-:W-:-:S10]  /*0740*/  IMAD.MOV.U32 R15, RZ, RZ, -0x80000 ;  /* 0xfff80000ff0f7424 */ /* 0x000fd400078e00ff */
[----:B------:R-:W-:Y:S05]  /*0750*/  @!P0 BRA `(.L_x_17) ;  /* 0x0000000000348947 */ /* 0x000fea0003800000 */
[----:B------:R-:W-:Y:S02]  /*0760*/  ISETP.NE.AND P0, PT, R21, 0x7ff00000, PT ;  /* 0x7ff000001500780c */ /* 0x000fe40003f05270 */
[----:B------:R-:W-:Y:S02]  /*0770*/  LOP3.LUT R15, R7, 0x80000000, R5, 0x48, !PT ;  /* 0x80000000070f7812 */ /* 0x000fe400078e4805 */
[----:B------:R-:W-:-:S13]  /*0780*/  ISETP.EQ.OR P0, PT, R20, RZ, !P0 ;  /* 0x000000ff1400720c */ /* 0x000fda0004702670 */
[----:B------:R-:W-:Y:S01]  /*0790*/  @P0 LOP3.LUT R2, R15, 0x7ff00000, RZ, 0xfc, !PT ;  /* 0x7ff000000f020812 */ /* 0x000fe200078efcff */
[----:B------:R-:W-:Y:S02]  /*07a0*/  @!P0 IMAD.MOV.U32 R14, RZ, RZ, RZ ;  /* 0x000000ffff0e8224 */ /* 0x000fe400078e00ff */
[----:B------:R-:W-:Y:S02]  /*07b0*/  @P0 IMAD.MOV.U32 R14, RZ, RZ, RZ ;  /* 0x000000ffff0e0224 */ /* 0x000fe400078e00ff */
[----:B------:R-:W-:Y:S01]  /*07c0*/  @P0 IMAD.MOV.U32 R15, RZ, RZ, R2 ;  /* 0x000000ffff0f0224 */ /* 0x000fe200078e0002 */
[----:B------:R-:W-:Y:S06]  /*07d0*/  BRA `(.L_x_17) ;  /* 0x0000000000147947 */ /* 0x000fec0003800000 */
.L_x_19:
[----:B------:R-:W-:Y:S01]  /*07e0*/  LOP3.LUT R15, R5, 0x80000, RZ, 0xfc, !PT ;  /* 0x00080000050f7812 */ /* 0x000fe200078efcff */
[----:B------:R-:W-:Y:S01]  /*07f0*/  IMAD.MOV.U32 R14, RZ, RZ, R4 ;  /* 0x000000ffff0e7224 */ /* 0x000fe200078e0004 */
[----:B------:R-:W-:Y:S06]  /*0800*/  BRA `(.L_x_17) ;  /* 0x0000000000087947 */ /* 0x000fec0003800000 */
.L_x_18:
[----:B------:R-:W-:Y:S01]  /*0810*/  LOP3.LUT R15, R7, 0x80000, RZ, 0xfc, !PT ;  /* 0x00080000070f7812 */ /* 0x000fe200078efcff */
[----:B------:R-:W-:-:S07]  /*0820*/  IMAD.MOV.U32 R14, RZ, RZ, R6 ;  /* 0x000000ffff0e7224 */ /* 0x000fce00078e0006 */
.L_x_17:
[----:B------:R-:W-:Y:S05]  /*0830*/  BSYNC.RECONVERGENT B1 ;  /* 0x0000000000017941 */ /* 0x000fea0003800200 */
.L_x_15:
[----:B------:R-:W-:Y:S02]  /*0840*/  IMAD.MOV.U32 R11, RZ, RZ, 0x0 ;  /* 0x00000000ff0b7424 */ /* 0x000fe400078e00ff */
[----:B------:R-:W-:Y:S02]  /*0850*/  IMAD.MOV.U32 R2, RZ, RZ, R14 ;  /* 0x000000ffff027224 */ /* 0x000fe400078e000e */
[----:B------:R-:W-:Y:S01]  /*0860*/  IMAD.MOV.U32 R3, RZ, RZ, R15 ;  /* 0x000000ffff037224 */ /* 0x000fe200078e000f */
[----:B------:R-:W-:Y:S06]  /*0870*/  RET.REL.NODEC R10 `(_Z34compute_scaling_factor_cuda_kernelPfPKff) ;  /* 0xfffffff40ae07950 */ /* 0x000fec0003c3ffff */
.L_x_20:
        /* <DEDUP_REMOVED lines=16> */
.L_x_23:


//--------------------- .nv.shared.reserved.0     --------------------------
	.section	.nv.shared.reserved.0,"aw",@nobits
	.weak		__nv_reservedSMEM_offset_0_alias
	.size		__nv_reservedSMEM_offset_0_alias, 0, 64
	.other		__nv_reservedSMEM_offset_0_alias,@"STO_CUDA_RESERVED_SHARED STV_DEFAULT"
__nv_reservedSMEM_offset_0_alias:
	.zero		0
	.zero		64


//--------------------- .nv.constant0._Z35compute_scaling_factor2_cuda_kernelPfPKfS1_f --------------------------
	.section	.nv.constant0._Z35compute_scaling_factor2_cuda_kernelPfPKfS1_f,"a",@progbits
	.sectionflags	@""
	.align	4
.nv.constant0._Z35compute_scaling_factor2_cuda_kernelPfPKfS1_f:
	.zero		924


//--------------------- .nv.constant0._Z34compute_scaling_factor_cuda_kernelPfPKff --------------------------
	.section	.nv.constant0._Z34compute_scaling_factor_cuda_kernelPfPKff,"a",@progbits
	.sectionflags	@""
	.align	4
.nv.constant0._Z34compute_scaling_factor_cuda_kernelPfPKff:
	.zero		916


//--------------------- SYMBOLS --------------------------

	.type		.nv.reservedSmem.offset0,@object
	.size		.nv.reservedSmem.offset0,0x4
